//
// Generated by NVIDIA NVVM Compiler
//
// Compiler Build ID: CL-36424714
// Cuda compilation tools, release 13.0, V13.0.88
// Based on NVVM 20.0.0
//

.version 9.0
.target sm_100
.address_size 64

	// .globl	_Z10cal_phase1i
.const .align 8 .u64 Dist;
.const .align 4 .u32 pitch_d;
// _ZZ10cal_phase1iE10block_dist has been demoted
// _ZZ14cal_phase2_rowiiE10block_dist has been demoted
// _ZZ14cal_phase2_rowiiE10pivot_dist has been demoted
// _ZZ14cal_phase2_blkiiE10block_dist has been demoted
// _ZZ14cal_phase2_blkiiE10pivot_dist has been demoted
// _ZZ10cal_phase3iiiE10pvRow_dist has been demoted
// _ZZ10cal_phase3iiiE10pvCol_dist has been demoted
// _ZZ12cal_phase3_niiiiE8pvR_dist has been demoted
// _ZZ12cal_phase3_niiiiE8pvC_dist has been demoted

.visible .entry _Z10cal_phase1i(
	.param .u32 _Z10cal_phase1i_param_0
)
{
	.reg .pred 	%p<35>;
	.reg .b32 	%r<177>;
	.reg .b64 	%rd<5>;
	// demoted variable
	.shared .align 4 .b8 _ZZ10cal_phase1iE10block_dist[4096];
	ld.param.u32 	%r70, [_Z10cal_phase1i_param_0];
	mov.u32 	%r1, %tid.x;
	mov.u32 	%r71, %tid.y;
	ld.const.u32 	%r72, [pitch_d];
	add.s32 	%r73, %r70, %r1;
	mad.lo.s32 	%r74, %r72, %r71, %r73;
	ld.const.u64 	%rd2, [Dist];
	cvta.to.global.u64 	%rd3, %rd2;
	mul.wide.s32 	%rd4, %r74, 4;
	add.s64 	%rd1, %rd3, %rd4;
	ld.global.u32 	%r145, [%rd1];
	shl.b32 	%r75, %r71, 7;
	mov.u32 	%r76, _ZZ10cal_phase1iE10block_dist;
	add.s32 	%r3, %r76, %r75;
	shl.b32 	%r77, %r1, 2;
	add.s32 	%r4, %r3, %r77;
	st.shared.u32 	[%r4], %r145;
	bar.sync 	0;
	setp.lt.u32 	%p1, %r145, 1000000001;
	@%p1 bra 	$L__BB0_2;
	mov.b32 	%r145, 1000000000;
	st.global.u32 	[%rd1], %r145;
$L__BB0_2:
	add.s32 	%r6, %r76, %r77;
	ld.shared.u32 	%r81, [%r3];
	ld.shared.u32 	%r82, [%r6];
	add.s32 	%r7, %r82, %r81;
	setp.le.u32 	%p2, %r145, %r7;
	mov.u32 	%r147, %r145;
	@%p2 bra 	$L__BB0_4;
	st.shared.u32 	[%r4], %r7;
	mov.u32 	%r147, %r7;
$L__BB0_4:
	bar.sync 	0;
	ld.shared.u32 	%r83, [%r3+4];
	ld.shared.u32 	%r84, [%r6+128];
	add.s32 	%r9, %r84, %r83;
	setp.le.u32 	%p3, %r147, %r9;
	@%p3 bra 	$L__BB0_6;
	st.shared.u32 	[%r4], %r9;
	mov.u32 	%r147, %r9;
$L__BB0_6:
	bar.sync 	0;
	ld.shared.u32 	%r85, [%r3+8];
	ld.shared.u32 	%r86, [%r6+256];
	add.s32 	%r11, %r86, %r85;
	setp.le.u32 	%p4, %r147, %r11;
	@%p4 bra 	$L__BB0_8;
	st.shared.u32 	[%r4], %r11;
	mov.u32 	%r147, %r11;
$L__BB0_8:
	bar.sync 	0;
	ld.shared.u32 	%r87, [%r3+12];
	ld.shared.u32 	%r88, [%r6+384];
	add.s32 	%r13, %r88, %r87;
	setp.le.u32 	%p5, %r147, %r13;
	@%p5 bra 	$L__BB0_10;
	st.shared.u32 	[%r4], %r13;
	mov.u32 	%r147, %r13;
$L__BB0_10:
	bar.sync 	0;
	ld.shared.u32 	%r89, [%r3+16];
	ld.shared.u32 	%r90, [%r6+512];
	add.s32 	%r15, %r90, %r89;
	setp.le.u32 	%p6, %r147, %r15;
	@%p6 bra 	$L__BB0_12;
	st.shared.u32 	[%r4], %r15;
	mov.u32 	%r147, %r15;
$L__BB0_12:
	bar.sync 	0;
	ld.shared.u32 	%r91, [%r3+20];
	ld.shared.u32 	%r92, [%r6+640];
	add.s32 	%r17, %r92, %r91;
	setp.le.u32 	%p7, %r147, %r17;
	@%p7 bra 	$L__BB0_14;
	st.shared.u32 	[%r4], %r17;
	mov.u32 	%r147, %r17;
$L__BB0_14:
	bar.sync 	0;
	ld.shared.u32 	%r93, [%r3+24];
	ld.shared.u32 	%r94, [%r6+768];
	add.s32 	%r19, %r94, %r93;
	setp.le.u32 	%p8, %r147, %r19;
	@%p8 bra 	$L__BB0_16;
	st.shared.u32 	[%r4], %r19;
	mov.u32 	%r147, %r19;
$L__BB0_16:
	bar.sync 	0;
	ld.shared.u32 	%r95, [%r3+28];
	ld.shared.u32 	%r96, [%r6+896];
	add.s32 	%r21, %r96, %r95;
	setp.le.u32 	%p9, %r147, %r21;
	@%p9 bra 	$L__BB0_18;
	st.shared.u32 	[%r4], %r21;
	mov.u32 	%r147, %r21;
$L__BB0_18:
	bar.sync 	0;
	ld.shared.u32 	%r97, [%r3+32];
	ld.shared.u32 	%r98, [%r6+1024];
	add.s32 	%r23, %r98, %r97;
	setp.le.u32 	%p10, %r147, %r23;
	@%p10 bra 	$L__BB0_20;
	st.shared.u32 	[%r4], %r23;
	mov.u32 	%r147, %r23;
$L__BB0_20:
	bar.sync 	0;
	ld.shared.u32 	%r99, [%r3+36];
	ld.shared.u32 	%r100, [%r6+1152];
	add.s32 	%r25, %r100, %r99;
	setp.le.u32 	%p11, %r147, %r25;
	@%p11 bra 	$L__BB0_22;
	st.shared.u32 	[%r4], %r25;
	mov.u32 	%r147, %r25;
$L__BB0_22:
	bar.sync 	0;
	ld.shared.u32 	%r101, [%r3+40];
	ld.shared.u32 	%r102, [%r6+1280];
	add.s32 	%r27, %r102, %r101;
	setp.le.u32 	%p12, %r147, %r27;
	@%p12 bra 	$L__BB0_24;
	st.shared.u32 	[%r4], %r27;
	mov.u32 	%r147, %r27;
$L__BB0_24:
	bar.sync 	0;
	ld.shared.u32 	%r103, [%r3+44];
	ld.shared.u32 	%r104, [%r6+1408];
	add.s32 	%r29, %r104, %r103;
	setp.le.u32 	%p13, %r147, %r29;
	@%p13 bra 	$L__BB0_26;
	st.shared.u32 	[%r4], %r29;
	mov.u32 	%r147, %r29;
$L__BB0_26:
	bar.sync 	0;
	ld.shared.u32 	%r105, [%r3+48];
	ld.shared.u32 	%r106, [%r6+1536];
	add.s32 	%r31, %r106, %r105;
	setp.le.u32 	%p14, %r147, %r31;
	@%p14 bra 	$L__BB0_28;
	st.shared.u32 	[%r4], %r31;
	mov.u32 	%r147, %r31;
$L__BB0_28:
	bar.sync 	0;
	ld.shared.u32 	%r107, [%r3+52];
	ld.shared.u32 	%r108, [%r6+1664];
	add.s32 	%r33, %r108, %r107;
	setp.le.u32 	%p15, %r147, %r33;
	@%p15 bra 	$L__BB0_30;
	st.shared.u32 	[%r4], %r33;
	mov.u32 	%r147, %r33;
$L__BB0_30:
	bar.sync 	0;
	ld.shared.u32 	%r109, [%r3+56];
	ld.shared.u32 	%r110, [%r6+1792];
	add.s32 	%r35, %r110, %r109;
	setp.le.u32 	%p16, %r147, %r35;
	@%p16 bra 	$L__BB0_32;
	st.shared.u32 	[%r4], %r35;
	mov.u32 	%r147, %r35;
$L__BB0_32:
	bar.sync 	0;
	ld.shared.u32 	%r111, [%r3+60];
	ld.shared.u32 	%r112, [%r6+1920];
	add.s32 	%r37, %r112, %r111;
	setp.le.u32 	%p17, %r147, %r37;
	@%p17 bra 	$L__BB0_34;
	st.shared.u32 	[%r4], %r37;
	mov.u32 	%r147, %r37;
$L__BB0_34:
	bar.sync 	0;
	ld.shared.u32 	%r113, [%r3+64];
	ld.shared.u32 	%r114, [%r6+2048];
	add.s32 	%r39, %r114, %r113;
	setp.le.u32 	%p18, %r147, %r39;
	@%p18 bra 	$L__BB0_36;
	st.shared.u32 	[%r4], %r39;
	mov.u32 	%r147, %r39;
$L__BB0_36:
	bar.sync 	0;
	ld.shared.u32 	%r115, [%r3+68];
	ld.shared.u32 	%r116, [%r6+2176];
	add.s32 	%r41, %r116, %r115;
	setp.le.u32 	%p19, %r147, %r41;
	@%p19 bra 	$L__BB0_38;
	st.shared.u32 	[%r4], %r41;
	mov.u32 	%r147, %r41;
$L__BB0_38:
	bar.sync 	0;
	ld.shared.u32 	%r117, [%r3+72];
	ld.shared.u32 	%r118, [%r6+2304];
	add.s32 	%r43, %r118, %r117;
	setp.le.u32 	%p20, %r147, %r43;
	@%p20 bra 	$L__BB0_40;
	st.shared.u32 	[%r4], %r43;
	mov.u32 	%r147, %r43;
$L__BB0_40:
	bar.sync 	0;
	ld.shared.u32 	%r119, [%r3+76];
	ld.shared.u32 	%r120, [%r6+2432];
	add.s32 	%r45, %r120, %r119;
	setp.le.u32 	%p21, %r147, %r45;
	@%p21 bra 	$L__BB0_42;
	st.shared.u32 	[%r4], %r45;
	mov.u32 	%r147, %r45;
$L__BB0_42:
	bar.sync 	0;
	ld.shared.u32 	%r121, [%r3+80];
	ld.shared.u32 	%r122, [%r6+2560];
	add.s32 	%r47, %r122, %r121;
	setp.le.u32 	%p22, %r147, %r47;
	@%p22 bra 	$L__BB0_44;
	st.shared.u32 	[%r4], %r47;
	mov.u32 	%r147, %r47;
$L__BB0_44:
	bar.sync 	0;
	ld.shared.u32 	%r123, [%r3+84];
	ld.shared.u32 	%r124, [%r6+2688];
	add.s32 	%r49, %r124, %r123;
	setp.le.u32 	%p23, %r147, %r49;
	@%p23 bra 	$L__BB0_46;
	st.shared.u32 	[%r4], %r49;
	mov.u32 	%r147, %r49;
$L__BB0_46:
	bar.sync 	0;
	ld.shared.u32 	%r125, [%r3+88];
	ld.shared.u32 	%r126, [%r6+2816];
	add.s32 	%r51, %r126, %r125;
	setp.le.u32 	%p24, %r147, %r51;
	@%p24 bra 	$L__BB0_48;
	st.shared.u32 	[%r4], %r51;
	mov.u32 	%r147, %r51;
$L__BB0_48:
	bar.sync 	0;
	ld.shared.u32 	%r127, [%r3+92];
	ld.shared.u32 	%r128, [%r6+2944];
	add.s32 	%r53, %r128, %r127;
	setp.le.u32 	%p25, %r147, %r53;
	@%p25 bra 	$L__BB0_50;
	st.shared.u32 	[%r4], %r53;
	mov.u32 	%r147, %r53;
$L__BB0_50:
	bar.sync 	0;
	ld.shared.u32 	%r129, [%r3+96];
	ld.shared.u32 	%r130, [%r6+3072];
	add.s32 	%r55, %r130, %r129;
	setp.le.u32 	%p26, %r147, %r55;
	@%p26 bra 	$L__BB0_52;
	st.shared.u32 	[%r4], %r55;
	mov.u32 	%r147, %r55;
$L__BB0_52:
	bar.sync 	0;
	ld.shared.u32 	%r131, [%r3+100];
	ld.shared.u32 	%r132, [%r6+3200];
	add.s32 	%r57, %r132, %r131;
	setp.le.u32 	%p27, %r147, %r57;
	@%p27 bra 	$L__BB0_54;
	st.shared.u32 	[%r4], %r57;
	mov.u32 	%r147, %r57;
$L__BB0_54:
	bar.sync 	0;
	ld.shared.u32 	%r133, [%r3+104];
	ld.shared.u32 	%r134, [%r6+3328];
	add.s32 	%r59, %r134, %r133;
	setp.le.u32 	%p28, %r147, %r59;
	@%p28 bra 	$L__BB0_56;
	st.shared.u32 	[%r4], %r59;
	mov.u32 	%r147, %r59;
$L__BB0_56:
	bar.sync 	0;
	ld.shared.u32 	%r135, [%r3+108];
	ld.shared.u32 	%r136, [%r6+3456];
	add.s32 	%r61, %r136, %r135;
	setp.le.u32 	%p29, %r147, %r61;
	@%p29 bra 	$L__BB0_58;
	st.shared.u32 	[%r4], %r61;
	mov.u32 	%r147, %r61;
$L__BB0_58:
	bar.sync 	0;
	ld.shared.u32 	%r137, [%r3+112];
	ld.shared.u32 	%r138, [%r6+3584];
	add.s32 	%r63, %r138, %r137;
	setp.le.u32 	%p30, %r147, %r63;
	@%p30 bra 	$L__BB0_60;
	st.shared.u32 	[%r4], %r63;
	mov.u32 	%r147, %r63;
$L__BB0_60:
	bar.sync 	0;
	ld.shared.u32 	%r139, [%r3+116];
	ld.shared.u32 	%r140, [%r6+3712];
	add.s32 	%r65, %r140, %r139;
	setp.le.u32 	%p31, %r147, %r65;
	@%p31 bra 	$L__BB0_62;
	st.shared.u32 	[%r4], %r65;
	mov.u32 	%r147, %r65;
$L__BB0_62:
	bar.sync 	0;
	ld.shared.u32 	%r141, [%r3+120];
	ld.shared.u32 	%r142, [%r6+3840];
	add.s32 	%r67, %r142, %r141;
	setp.le.u32 	%p32, %r147, %r67;
	@%p32 bra 	$L__BB0_64;
	st.shared.u32 	[%r4], %r67;
	mov.u32 	%r147, %r67;
$L__BB0_64:
	bar.sync 	0;
	ld.shared.u32 	%r143, [%r3+124];
	ld.shared.u32 	%r144, [%r6+3968];
	add.s32 	%r69, %r144, %r143;
	setp.le.u32 	%p33, %r147, %r69;
	@%p33 bra 	$L__BB0_66;
	st.global.u32 	[%rd1], %r69;
	bra.uni 	$L__BB0_68;
$L__BB0_66:
	setp.le.u32 	%p34, %r145, %r147;
	@%p34 bra 	$L__BB0_68;
	st.global.u32 	[%rd1], %r147;
$L__BB0_68:
	ret;

}
	// .globl	_Z14cal_phase2_rowii
.visible .entry _Z14cal_phase2_rowii(
	.param .u32 _Z14cal_phase2_rowii_param_0,
	.param .u32 _Z14cal_phase2_rowii_param_1
)
{
	.reg .pred 	%p<36>;
	.reg .b32 	%r<190>;
	.reg .b64 	%rd<7>;
	// demoted variable
	.shared .align 4 .b8 _ZZ14cal_phase2_rowiiE10block_dist[4224];
	// demoted variable
	.shared .align 4 .b8 _ZZ14cal_phase2_rowiiE10pivot_dist[4224];
	ld.param.u32 	%r76, [_Z14cal_phase2_rowii_param_0];
	ld.param.u32 	%r77, [_Z14cal_phase2_rowii_param_1];
	mov.u32 	%r1, %tid.x;
	mov.u32 	%r2, %tid.y;
	ld.const.u32 	%r78, [pitch_d];
	mov.u32 	%r79, %ctaid.x;
	sub.s32 	%r3, %r79, %r77;
	add.s32 	%r80, %r76, %r1;
	mad.lo.s32 	%r4, %r78, %r2, %r80;
	setp.eq.s32 	%p1, %r79, %r77;
	@%p1 bra 	$L__BB1_69;
	shl.b32 	%r81, %r3, 5;
	ld.const.u64 	%rd2, [Dist];
	cvta.to.global.u64 	%rd3, %rd2;
	mul.wide.s32 	%rd4, %r4, 4;
	add.s64 	%rd5, %rd3, %rd4;
	ld.global.u32 	%r82, [%rd5];
	mov.u32 	%r83, _ZZ14cal_phase2_rowiiE10pivot_dist;
	mad.lo.s32 	%r84, %r2, 132, %r83;
	shl.b32 	%r85, %r1, 2;
	add.s32 	%r86, %r84, %r85;
	st.shared.u32 	[%r86], %r82;
	mul.wide.s32 	%rd6, %r81, 4;
	add.s64 	%rd1, %rd5, %rd6;
	ld.global.u32 	%r158, [%rd1];
	mov.u32 	%r87, _ZZ14cal_phase2_rowiiE10block_dist;
	mad.lo.s32 	%r88, %r1, 132, %r87;
	shl.b32 	%r89, %r2, 2;
	add.s32 	%r6, %r88, %r89;
	st.shared.u32 	[%r6], %r158;
	bar.sync 	0;
	setp.lt.u32 	%p2, %r158, 1000000001;
	@%p2 bra 	$L__BB1_3;
	mov.b32 	%r158, 1000000000;
	st.global.u32 	[%rd1], %r158;
$L__BB1_3:
	mad.lo.s32 	%r8, %r2, 132, %r87;
	add.s32 	%r9, %r8, %r85;
	mad.lo.s32 	%r10, %r1, 132, %r83;
	ld.shared.u32 	%r160, [%r9];
	ld.shared.u32 	%r94, [%r10];
	ld.shared.u32 	%r95, [%r8];
	add.s32 	%r12, %r95, %r94;
	setp.le.u32 	%p3, %r160, %r12;
	@%p3 bra 	$L__BB1_5;
	st.shared.u32 	[%r9], %r12;
	mov.u32 	%r160, %r12;
$L__BB1_5:
	ld.shared.u32 	%r96, [%r10+4];
	ld.shared.u32 	%r97, [%r8+4];
	add.s32 	%r14, %r97, %r96;
	setp.le.u32 	%p4, %r160, %r14;
	@%p4 bra 	$L__BB1_7;
	st.shared.u32 	[%r9], %r14;
	mov.u32 	%r160, %r14;
$L__BB1_7:
	ld.shared.u32 	%r98, [%r10+8];
	ld.shared.u32 	%r99, [%r8+8];
	add.s32 	%r16, %r99, %r98;
	setp.le.u32 	%p5, %r160, %r16;
	@%p5 bra 	$L__BB1_9;
	st.shared.u32 	[%r9], %r16;
	mov.u32 	%r160, %r16;
$L__BB1_9:
	ld.shared.u32 	%r100, [%r10+12];
	ld.shared.u32 	%r101, [%r8+12];
	add.s32 	%r18, %r101, %r100;
	setp.le.u32 	%p6, %r160, %r18;
	@%p6 bra 	$L__BB1_11;
	st.shared.u32 	[%r9], %r18;
	mov.u32 	%r160, %r18;
$L__BB1_11:
	ld.shared.u32 	%r102, [%r10+16];
	ld.shared.u32 	%r103, [%r8+16];
	add.s32 	%r20, %r103, %r102;
	setp.le.u32 	%p7, %r160, %r20;
	@%p7 bra 	$L__BB1_13;
	st.shared.u32 	[%r9], %r20;
	mov.u32 	%r160, %r20;
$L__BB1_13:
	ld.shared.u32 	%r104, [%r10+20];
	ld.shared.u32 	%r105, [%r8+20];
	add.s32 	%r22, %r105, %r104;
	setp.le.u32 	%p8, %r160, %r22;
	@%p8 bra 	$L__BB1_15;
	st.shared.u32 	[%r9], %r22;
	mov.u32 	%r160, %r22;
$L__BB1_15:
	ld.shared.u32 	%r106, [%r10+24];
	ld.shared.u32 	%r107, [%r8+24];
	add.s32 	%r24, %r107, %r106;
	setp.le.u32 	%p9, %r160, %r24;
	@%p9 bra 	$L__BB1_17;
	st.shared.u32 	[%r9], %r24;
	mov.u32 	%r160, %r24;
$L__BB1_17:
	ld.shared.u32 	%r108, [%r10+28];
	ld.shared.u32 	%r109, [%r8+28];
	add.s32 	%r26, %r109, %r108;
	setp.le.u32 	%p10, %r160, %r26;
	@%p10 bra 	$L__BB1_19;
	st.shared.u32 	[%r9], %r26;
	mov.u32 	%r160, %r26;
$L__BB1_19:
	ld.shared.u32 	%r110, [%r10+32];
	ld.shared.u32 	%r111, [%r8+32];
	add.s32 	%r28, %r111, %r110;
	setp.le.u32 	%p11, %r160, %r28;
	@%p11 bra 	$L__BB1_21;
	st.shared.u32 	[%r9], %r28;
	mov.u32 	%r160, %r28;
$L__BB1_21:
	ld.shared.u32 	%r112, [%r10+36];
	ld.shared.u32 	%r113, [%r8+36];
	add.s32 	%r30, %r113, %r112;
	setp.le.u32 	%p12, %r160, %r30;
	@%p12 bra 	$L__BB1_23;
	st.shared.u32 	[%r9], %r30;
	mov.u32 	%r160, %r30;
$L__BB1_23:
	ld.shared.u32 	%r114, [%r10+40];
	ld.shared.u32 	%r115, [%r8+40];
	add.s32 	%r32, %r115, %r114;
	setp.le.u32 	%p13, %r160, %r32;
	@%p13 bra 	$L__BB1_25;
	st.shared.u32 	[%r9], %r32;
	mov.u32 	%r160, %r32;
$L__BB1_25:
	ld.shared.u32 	%r116, [%r10+44];
	ld.shared.u32 	%r117, [%r8+44];
	add.s32 	%r34, %r117, %r116;
	setp.le.u32 	%p14, %r160, %r34;
	@%p14 bra 	$L__BB1_27;
	st.shared.u32 	[%r9], %r34;
	mov.u32 	%r160, %r34;
$L__BB1_27:
	ld.shared.u32 	%r118, [%r10+48];
	ld.shared.u32 	%r119, [%r8+48];
	add.s32 	%r36, %r119, %r118;
	setp.le.u32 	%p15, %r160, %r36;
	@%p15 bra 	$L__BB1_29;
	st.shared.u32 	[%r9], %r36;
	mov.u32 	%r160, %r36;
$L__BB1_29:
	ld.shared.u32 	%r120, [%r10+52];
	ld.shared.u32 	%r121, [%r8+52];
	add.s32 	%r38, %r121, %r120;
	setp.le.u32 	%p16, %r160, %r38;
	@%p16 bra 	$L__BB1_31;
	st.shared.u32 	[%r9], %r38;
	mov.u32 	%r160, %r38;
$L__BB1_31:
	ld.shared.u32 	%r122, [%r10+56];
	ld.shared.u32 	%r123, [%r8+56];
	add.s32 	%r40, %r123, %r122;
	setp.le.u32 	%p17, %r160, %r40;
	@%p17 bra 	$L__BB1_33;
	st.shared.u32 	[%r9], %r40;
	mov.u32 	%r160, %r40;
$L__BB1_33:
	ld.shared.u32 	%r124, [%r10+60];
	ld.shared.u32 	%r125, [%r8+60];
	add.s32 	%r42, %r125, %r124;
	setp.le.u32 	%p18, %r160, %r42;
	@%p18 bra 	$L__BB1_35;
	st.shared.u32 	[%r9], %r42;
	mov.u32 	%r160, %r42;
$L__BB1_35:
	ld.shared.u32 	%r126, [%r10+64];
	ld.shared.u32 	%r127, [%r8+64];
	add.s32 	%r44, %r127, %r126;
	setp.le.u32 	%p19, %r160, %r44;
	@%p19 bra 	$L__BB1_37;
	st.shared.u32 	[%r9], %r44;
	mov.u32 	%r160, %r44;
$L__BB1_37:
	ld.shared.u32 	%r128, [%r10+68];
	ld.shared.u32 	%r129, [%r8+68];
	add.s32 	%r46, %r129, %r128;
	setp.le.u32 	%p20, %r160, %r46;
	@%p20 bra 	$L__BB1_39;
	st.shared.u32 	[%r9], %r46;
	mov.u32 	%r160, %r46;
$L__BB1_39:
	ld.shared.u32 	%r130, [%r10+72];
	ld.shared.u32 	%r131, [%r8+72];
	add.s32 	%r48, %r131, %r130;
	setp.le.u32 	%p21, %r160, %r48;
	@%p21 bra 	$L__BB1_41;
	st.shared.u32 	[%r9], %r48;
	mov.u32 	%r160, %r48;
$L__BB1_41:
	ld.shared.u32 	%r132, [%r10+76];
	ld.shared.u32 	%r133, [%r8+76];
	add.s32 	%r50, %r133, %r132;
	setp.le.u32 	%p22, %r160, %r50;
	@%p22 bra 	$L__BB1_43;
	st.shared.u32 	[%r9], %r50;
	mov.u32 	%r160, %r50;
$L__BB1_43:
	ld.shared.u32 	%r134, [%r10+80];
	ld.shared.u32 	%r135, [%r8+80];
	add.s32 	%r52, %r135, %r134;
	setp.le.u32 	%p23, %r160, %r52;
	@%p23 bra 	$L__BB1_45;
	st.shared.u32 	[%r9], %r52;
	mov.u32 	%r160, %r52;
$L__BB1_45:
	ld.shared.u32 	%r136, [%r10+84];
	ld.shared.u32 	%r137, [%r8+84];
	add.s32 	%r54, %r137, %r136;
	setp.le.u32 	%p24, %r160, %r54;
	@%p24 bra 	$L__BB1_47;
	st.shared.u32 	[%r9], %r54;
	mov.u32 	%r160, %r54;
$L__BB1_47:
	ld.shared.u32 	%r138, [%r10+88];
	ld.shared.u32 	%r139, [%r8+88];
	add.s32 	%r56, %r139, %r138;
	setp.le.u32 	%p25, %r160, %r56;
	@%p25 bra 	$L__BB1_49;
	st.shared.u32 	[%r9], %r56;
	mov.u32 	%r160, %r56;
$L__BB1_49:
	ld.shared.u32 	%r140, [%r10+92];
	ld.shared.u32 	%r141, [%r8+92];
	add.s32 	%r58, %r141, %r140;
	setp.le.u32 	%p26, %r160, %r58;
	@%p26 bra 	$L__BB1_51;
	st.shared.u32 	[%r9], %r58;
	mov.u32 	%r160, %r58;
$L__BB1_51:
	ld.shared.u32 	%r142, [%r10+96];
	ld.shared.u32 	%r143, [%r8+96];
	add.s32 	%r60, %r143, %r142;
	setp.le.u32 	%p27, %r160, %r60;
	@%p27 bra 	$L__BB1_53;
	st.shared.u32 	[%r9], %r60;
	mov.u32 	%r160, %r60;
$L__BB1_53:
	ld.shared.u32 	%r144, [%r10+100];
	ld.shared.u32 	%r145, [%r8+100];
	add.s32 	%r62, %r145, %r144;
	setp.le.u32 	%p28, %r160, %r62;
	@%p28 bra 	$L__BB1_55;
	st.shared.u32 	[%r9], %r62;
	mov.u32 	%r160, %r62;
$L__BB1_55:
	ld.shared.u32 	%r146, [%r10+104];
	ld.shared.u32 	%r147, [%r8+104];
	add.s32 	%r64, %r147, %r146;
	setp.le.u32 	%p29, %r160, %r64;
	@%p29 bra 	$L__BB1_57;
	st.shared.u32 	[%r9], %r64;
	mov.u32 	%r160, %r64;
$L__BB1_57:
	ld.shared.u32 	%r148, [%r10+108];
	ld.shared.u32 	%r149, [%r8+108];
	add.s32 	%r66, %r149, %r148;
	setp.le.u32 	%p30, %r160, %r66;
	@%p30 bra 	$L__BB1_59;
	st.shared.u32 	[%r9], %r66;
	mov.u32 	%r160, %r66;
$L__BB1_59:
	ld.shared.u32 	%r150, [%r10+112];
	ld.shared.u32 	%r151, [%r8+112];
	add.s32 	%r68, %r151, %r150;
	setp.le.u32 	%p31, %r160, %r68;
	@%p31 bra 	$L__BB1_61;
	st.shared.u32 	[%r9], %r68;
	mov.u32 	%r160, %r68;
$L__BB1_61:
	ld.shared.u32 	%r152, [%r10+116];
	ld.shared.u32 	%r153, [%r8+116];
	add.s32 	%r70, %r153, %r152;
	setp.le.u32 	%p32, %r160, %r70;
	@%p32 bra 	$L__BB1_63;
	st.shared.u32 	[%r9], %r70;
	mov.u32 	%r160, %r70;
$L__BB1_63:
	ld.shared.u32 	%r154, [%r10+120];
	ld.shared.u32 	%r155, [%r8+120];
	add.s32 	%r72, %r155, %r154;
	setp.le.u32 	%p33, %r160, %r72;
	@%p33 bra 	$L__BB1_65;
	st.shared.u32 	[%r9], %r72;
	mov.u32 	%r160, %r72;
$L__BB1_65:
	ld.shared.u32 	%r156, [%r10+124];
	ld.shared.u32 	%r157, [%r8+124];
	add.s32 	%r74, %r157, %r156;
	setp.le.u32 	%p34, %r160, %r74;
	@%p34 bra 	$L__BB1_67;
	st.shared.u32 	[%r9], %r74;
$L__BB1_67:
	bar.sync 	0;
	ld.shared.u32 	%r75, [%r6];
	setp.le.u32 	%p35, %r158, %r75;
	@%p35 bra 	$L__BB1_69;
	st.global.u32 	[%rd1], %r75;
$L__BB1_69:
	ret;

}
	// .globl	_Z14cal_phase2_blkii
.visible .entry _Z14cal_phase2_blkii(
	.param .u32 _Z14cal_phase2_blkii_param_0,
	.param .u32 _Z14cal_phase2_blkii_param_1
)
{
	.reg .pred 	%p<31>;
	.reg .b32 	%r<178>;
	.reg .b64 	%rd<7>;
	// demoted variable
	.shared .align 4 .b8 _ZZ14cal_phase2_blkiiE10block_dist[4096];
	// demoted variable
	.shared .align 4 .b8 _ZZ14cal_phase2_blkiiE10pivot_dist[4096];
	ld.param.u32 	%r4, [_Z14cal_phase2_blkii_param_0];
	ld.param.u32 	%r5, [_Z14cal_phase2_blkii_param_1];
	mov.u32 	%r6, %tid.x;
	mov.u32 	%r7, %tid.y;
	ld.const.u32 	%r8, [pitch_d];
	mad.lo.s32 	%r9, %r8, %r7, %r6;
	ld.const.u64 	%rd2, [Dist];
	cvta.to.global.u64 	%rd3, %rd2;
	add.s32 	%r10, %r9, %r4;
	mul.wide.s32 	%rd4, %r10, 4;
	add.s64 	%rd5, %rd3, %rd4;
	ld.global.u32 	%r11, [%rd5];
	shl.b32 	%r12, %r7, 7;
	mov.u32 	%r13, _ZZ14cal_phase2_blkiiE10pivot_dist;
	shl.b32 	%r14, %r6, 2;
	add.s32 	%r15, %r13, %r14;
	add.s32 	%r16, %r15, %r12;
	st.shared.u32 	[%r16], %r11;
	bar.sync 	0;
	add.s32 	%r17, %r9, %r5;
	mov.u32 	%r18, %ctaid.x;
	mul.lo.s32 	%r19, %r18, %r8;
	shl.b32 	%r20, %r19, 5;
	add.s32 	%r21, %r17, %r20;
	mul.wide.s32 	%rd6, %r21, 4;
	add.s64 	%rd1, %rd3, %rd6;
	ld.global.u32 	%r1, [%rd1];
	mov.u32 	%r22, _ZZ14cal_phase2_blkiiE10block_dist;
	add.s32 	%r23, %r22, %r12;
	add.s32 	%r24, %r23, %r14;
	st.shared.u32 	[%r24], %r1;
	ld.shared.u32 	%r25, [%r23];
	ld.shared.u32 	%r26, [%r15];
	add.s32 	%r27, %r26, %r25;
	min.u32 	%r28, %r1, %r27;
	st.shared.u32 	[%r24], %r28;
	ld.shared.u32 	%r29, [%r23+4];
	ld.shared.u32 	%r30, [%r15+128];
	add.s32 	%r31, %r30, %r29;
	min.u32 	%r32, %r28, %r31;
	st.shared.u32 	[%r24], %r32;
	ld.shared.u32 	%r33, [%r23+8];
	ld.shared.u32 	%r34, [%r15+256];
	add.s32 	%r35, %r34, %r33;
	min.u32 	%r36, %r32, %r35;
	st.shared.u32 	[%r24], %r36;
	ld.shared.u32 	%r37, [%r23+12];
	ld.shared.u32 	%r38, [%r15+384];
	add.s32 	%r39, %r38, %r37;
	setp.gt.u32 	%p1, %r36, %r39;
	selp.b32 	%r40, %r39, %r36, %p1;
	st.shared.u32 	[%r24], %r40;
	min.u32 	%r41, %r36, %r39;
	ld.shared.u32 	%r42, [%r23+16];
	ld.shared.u32 	%r43, [%r15+512];
	add.s32 	%r44, %r43, %r42;
	setp.gt.u32 	%p2, %r41, %r44;
	selp.b32 	%r45, %r44, %r40, %p2;
	st.shared.u32 	[%r24], %r45;
	min.u32 	%r46, %r41, %r44;
	ld.shared.u32 	%r47, [%r23+20];
	ld.shared.u32 	%r48, [%r15+640];
	add.s32 	%r49, %r48, %r47;
	setp.gt.u32 	%p3, %r46, %r49;
	selp.b32 	%r50, %r49, %r45, %p3;
	st.shared.u32 	[%r24], %r50;
	min.u32 	%r51, %r46, %r49;
	ld.shared.u32 	%r52, [%r23+24];
	ld.shared.u32 	%r53, [%r15+768];
	add.s32 	%r54, %r53, %r52;
	setp.gt.u32 	%p4, %r51, %r54;
	selp.b32 	%r55, %r54, %r50, %p4;
	st.shared.u32 	[%r24], %r55;
	min.u32 	%r56, %r51, %r54;
	ld.shared.u32 	%r57, [%r23+28];
	ld.shared.u32 	%r58, [%r15+896];
	add.s32 	%r59, %r58, %r57;
	setp.gt.u32 	%p5, %r56, %r59;
	selp.b32 	%r60, %r59, %r55, %p5;
	st.shared.u32 	[%r24], %r60;
	min.u32 	%r61, %r56, %r59;
	ld.shared.u32 	%r62, [%r23+32];
	ld.shared.u32 	%r63, [%r15+1024];
	add.s32 	%r64, %r63, %r62;
	setp.gt.u32 	%p6, %r61, %r64;
	selp.b32 	%r65, %r64, %r60, %p6;
	st.shared.u32 	[%r24], %r65;
	min.u32 	%r66, %r61, %r64;
	ld.shared.u32 	%r67, [%r23+36];
	ld.shared.u32 	%r68, [%r15+1152];
	add.s32 	%r69, %r68, %r67;
	setp.gt.u32 	%p7, %r66, %r69;
	selp.b32 	%r70, %r69, %r65, %p7;
	st.shared.u32 	[%r24], %r70;
	min.u32 	%r71, %r66, %r69;
	ld.shared.u32 	%r72, [%r23+40];
	ld.shared.u32 	%r73, [%r15+1280];
	add.s32 	%r74, %r73, %r72;
	setp.gt.u32 	%p8, %r71, %r74;
	selp.b32 	%r75, %r74, %r70, %p8;
	st.shared.u32 	[%r24], %r75;
	min.u32 	%r76, %r71, %r74;
	ld.shared.u32 	%r77, [%r23+44];
	ld.shared.u32 	%r78, [%r15+1408];
	add.s32 	%r79, %r78, %r77;
	setp.gt.u32 	%p9, %r76, %r79;
	selp.b32 	%r80, %r79, %r75, %p9;
	st.shared.u32 	[%r24], %r80;
	min.u32 	%r81, %r76, %r79;
	ld.shared.u32 	%r82, [%r23+48];
	ld.shared.u32 	%r83, [%r15+1536];
	add.s32 	%r84, %r83, %r82;
	setp.gt.u32 	%p10, %r81, %r84;
	selp.b32 	%r85, %r84, %r80, %p10;
	st.shared.u32 	[%r24], %r85;
	min.u32 	%r86, %r81, %r84;
	ld.shared.u32 	%r87, [%r23+52];
	ld.shared.u32 	%r88, [%r15+1664];
	add.s32 	%r89, %r88, %r87;
	setp.gt.u32 	%p11, %r86, %r89;
	selp.b32 	%r90, %r89, %r85, %p11;
	st.shared.u32 	[%r24], %r90;
	min.u32 	%r91, %r86, %r89;
	ld.shared.u32 	%r92, [%r23+56];
	ld.shared.u32 	%r93, [%r15+1792];
	add.s32 	%r94, %r93, %r92;
	setp.gt.u32 	%p12, %r91, %r94;
	selp.b32 	%r95, %r94, %r90, %p12;
	st.shared.u32 	[%r24], %r95;
	min.u32 	%r96, %r91, %r94;
	ld.shared.u32 	%r97, [%r23+60];
	ld.shared.u32 	%r98, [%r15+1920];
	add.s32 	%r99, %r98, %r97;
	setp.gt.u32 	%p13, %r96, %r99;
	selp.b32 	%r100, %r99, %r95, %p13;
	st.shared.u32 	[%r24], %r100;
	min.u32 	%r101, %r96, %r99;
	ld.shared.u32 	%r102, [%r23+64];
	ld.shared.u32 	%r103, [%r15+2048];
	add.s32 	%r104, %r103, %r102;
	setp.gt.u32 	%p14, %r101, %r104;
	selp.b32 	%r105, %r104, %r100, %p14;
	st.shared.u32 	[%r24], %r105;
	min.u32 	%r106, %r101, %r104;
	ld.shared.u32 	%r107, [%r23+68];
	ld.shared.u32 	%r108, [%r15+2176];
	add.s32 	%r109, %r108, %r107;
	setp.gt.u32 	%p15, %r106, %r109;
	selp.b32 	%r110, %r109, %r105, %p15;
	st.shared.u32 	[%r24], %r110;
	min.u32 	%r111, %r106, %r109;
	ld.shared.u32 	%r112, [%r23+72];
	ld.shared.u32 	%r113, [%r15+2304];
	add.s32 	%r114, %r113, %r112;
	setp.gt.u32 	%p16, %r111, %r114;
	selp.b32 	%r115, %r114, %r110, %p16;
	st.shared.u32 	[%r24], %r115;
	min.u32 	%r116, %r111, %r114;
	ld.shared.u32 	%r117, [%r23+76];
	ld.shared.u32 	%r118, [%r15+2432];
	add.s32 	%r119, %r118, %r117;
	setp.gt.u32 	%p17, %r116, %r119;
	selp.b32 	%r120, %r119, %r115, %p17;
	st.shared.u32 	[%r24], %r120;
	min.u32 	%r121, %r116, %r119;
	ld.shared.u32 	%r122, [%r23+80];
	ld.shared.u32 	%r123, [%r15+2560];
	add.s32 	%r124, %r123, %r122;
	setp.gt.u32 	%p18, %r121, %r124;
	selp.b32 	%r125, %r124, %r120, %p18;
	st.shared.u32 	[%r24], %r125;
	min.u32 	%r126, %r121, %r124;
	ld.shared.u32 	%r127, [%r23+84];
	ld.shared.u32 	%r128, [%r15+2688];
	add.s32 	%r129, %r128, %r127;
	setp.gt.u32 	%p19, %r126, %r129;
	selp.b32 	%r130, %r129, %r125, %p19;
	st.shared.u32 	[%r24], %r130;
	min.u32 	%r131, %r126, %r129;
	ld.shared.u32 	%r132, [%r23+88];
	ld.shared.u32 	%r133, [%r15+2816];
	add.s32 	%r134, %r133, %r132;
	setp.gt.u32 	%p20, %r131, %r134;
	selp.b32 	%r135, %r134, %r130, %p20;
	st.shared.u32 	[%r24], %r135;
	min.u32 	%r136, %r131, %r134;
	ld.shared.u32 	%r137, [%r23+92];
	ld.shared.u32 	%r138, [%r15+2944];
	add.s32 	%r139, %r138, %r137;
	setp.gt.u32 	%p21, %r136, %r139;
	selp.b32 	%r140, %r139, %r135, %p21;
	st.shared.u32 	[%r24], %r140;
	min.u32 	%r141, %r136, %r139;
	ld.shared.u32 	%r142, [%r23+96];
	ld.shared.u32 	%r143, [%r15+3072];
	add.s32 	%r144, %r143, %r142;
	setp.gt.u32 	%p22, %r141, %r144;
	selp.b32 	%r145, %r144, %r140, %p22;
	st.shared.u32 	[%r24], %r145;
	min.u32 	%r146, %r141, %r144;
	ld.shared.u32 	%r147, [%r23+100];
	ld.shared.u32 	%r148, [%r15+3200];
	add.s32 	%r149, %r148, %r147;
	setp.gt.u32 	%p23, %r146, %r149;
	selp.b32 	%r150, %r149, %r145, %p23;
	st.shared.u32 	[%r24], %r150;
	min.u32 	%r151, %r146, %r149;
	ld.shared.u32 	%r152, [%r23+104];
	ld.shared.u32 	%r153, [%r15+3328];
	add.s32 	%r154, %r153, %r152;
	setp.gt.u32 	%p24, %r151, %r154;
	selp.b32 	%r155, %r154, %r150, %p24;
	st.shared.u32 	[%r24], %r155;
	min.u32 	%r156, %r151, %r154;
	ld.shared.u32 	%r157, [%r23+108];
	ld.shared.u32 	%r158, [%r15+3456];
	add.s32 	%r159, %r158, %r157;
	setp.gt.u32 	%p25, %r156, %r159;
	selp.b32 	%r160, %r159, %r155, %p25;
	st.shared.u32 	[%r24], %r160;
	min.u32 	%r161, %r156, %r159;
	ld.shared.u32 	%r162, [%r23+112];
	ld.shared.u32 	%r163, [%r15+3584];
	add.s32 	%r164, %r163, %r162;
	setp.gt.u32 	%p26, %r161, %r164;
	selp.b32 	%r165, %r164, %r160, %p26;
	st.shared.u32 	[%r24], %r165;
	min.u32 	%r166, %r161, %r164;
	ld.shared.u32 	%r167, [%r23+116];
	ld.shared.u32 	%r168, [%r15+3712];
	add.s32 	%r169, %r168, %r167;
	setp.gt.u32 	%p27, %r166, %r169;
	selp.b32 	%r170, %r169, %r165, %p27;
	st.shared.u32 	[%r24], %r170;
	min.u32 	%r171, %r166, %r169;
	ld.shared.u32 	%r172, [%r23+120];
	ld.shared.u32 	%r173, [%r15+3840];
	add.s32 	%r174, %r173, %r172;
	setp.gt.u32 	%p28, %r171, %r174;
	selp.b32 	%r175, %r174, %r170, %p28;
	st.shared.u32 	[%r24], %r175;
	min.u32 	%r2, %r171, %r174;
	ld.shared.u32 	%r176, [%r23+124];
	ld.shared.u32 	%r177, [%r15+3968];
	add.s32 	%r3, %r177, %r176;
	setp.le.u32 	%p29, %r2, %r3;
	@%p29 bra 	$L__BB2_2;
	st.global.u32 	[%rd1], %r3;
	bra.uni 	$L__BB2_4;
$L__BB2_2:
	setp.le.u32 	%p30, %r1, %r2;
	@%p30 bra 	$L__BB2_4;
	st.global.u32 	[%rd1], %r2;
$L__BB2_4:
	ret;

}
	// .globl	_Z10cal_phase3iii
.visible .entry _Z10cal_phase3iii(
	.param .u32 _Z10cal_phase3iii_param_0,
	.param .u32 _Z10cal_phase3iii_param_1,
	.param .u32 _Z10cal_phase3iii_param_2
)
{
	.reg .pred 	%p<3>;
	.reg .b32 	%r<152>;
	.reg .b64 	%rd<9>;
	// demoted variable
	.shared .align 4 .b8 _ZZ10cal_phase3iiiE10pvRow_dist[4096];
	// demoted variable
	.shared .align 4 .b8 _ZZ10cal_phase3iiiE10pvCol_dist[4096];
	ld.param.u32 	%r3, [_Z10cal_phase3iii_param_0];
	ld.param.u32 	%r4, [_Z10cal_phase3iii_param_1];
	ld.param.u32 	%r5, [_Z10cal_phase3iii_param_2];
	mov.u32 	%r6, %ctaid.x;
	sub.s32 	%r7, %r6, %r5;
	shl.b32 	%r1, %r7, 5;
	setp.eq.s32 	%p1, %r1, 0;
	@%p1 bra 	$L__BB3_3;
	mov.u32 	%r8, %tid.x;
	mov.u32 	%r9, %tid.y;
	ld.const.u32 	%r10, [pitch_d];
	mad.lo.s32 	%r11, %r10, %r9, %r8;
	ld.const.u64 	%rd2, [Dist];
	cvta.to.global.u64 	%rd3, %rd2;
	add.s32 	%r12, %r1, %r3;
	add.s32 	%r13, %r12, %r11;
	mul.wide.s32 	%rd4, %r13, 4;
	add.s64 	%rd5, %rd3, %rd4;
	ld.global.u32 	%r14, [%rd5];
	shl.b32 	%r15, %r9, 7;
	mov.u32 	%r16, _ZZ10cal_phase3iiiE10pvRow_dist;
	shl.b32 	%r17, %r8, 2;
	add.s32 	%r18, %r16, %r17;
	add.s32 	%r19, %r18, %r15;
	st.shared.u32 	[%r19], %r14;
	add.s32 	%r20, %r11, %r4;
	mul.wide.s32 	%rd6, %r20, 4;
	add.s64 	%rd7, %rd3, %rd6;
	ld.global.u32 	%r21, [%rd7];
	mov.u32 	%r22, _ZZ10cal_phase3iiiE10pvCol_dist;
	add.s32 	%r23, %r22, %r15;
	add.s32 	%r24, %r23, %r17;
	st.shared.u32 	[%r24], %r21;
	bar.sync 	0;
	ld.shared.u32 	%r25, [%r23];
	ld.shared.u32 	%r26, [%r18];
	add.s32 	%r27, %r26, %r25;
	ld.shared.u32 	%r28, [%r23+4];
	ld.shared.u32 	%r29, [%r18+128];
	add.s32 	%r30, %r29, %r28;
	mul.wide.s32 	%rd8, %r1, 4;
	add.s64 	%rd1, %rd7, %rd8;
	min.u32 	%r31, %r27, %r30;
	ld.global.u32 	%r32, [%rd1];
	ld.shared.u32 	%r33, [%r23+8];
	ld.shared.u32 	%r34, [%r18+256];
	add.s32 	%r35, %r34, %r33;
	ld.shared.u32 	%r36, [%r23+12];
	ld.shared.u32 	%r37, [%r18+384];
	add.s32 	%r38, %r37, %r36;
	min.u32 	%r39, %r31, %r35;
	min.u32 	%r40, %r39, %r38;
	ld.shared.u32 	%r41, [%r23+16];
	ld.shared.u32 	%r42, [%r18+512];
	add.s32 	%r43, %r42, %r41;
	ld.shared.u32 	%r44, [%r23+20];
	ld.shared.u32 	%r45, [%r18+640];
	add.s32 	%r46, %r45, %r44;
	min.u32 	%r47, %r40, %r43;
	min.u32 	%r48, %r47, %r46;
	ld.shared.u32 	%r49, [%r23+24];
	ld.shared.u32 	%r50, [%r18+768];
	add.s32 	%r51, %r50, %r49;
	ld.shared.u32 	%r52, [%r23+28];
	ld.shared.u32 	%r53, [%r18+896];
	add.s32 	%r54, %r53, %r52;
	min.u32 	%r55, %r48, %r51;
	min.u32 	%r56, %r55, %r54;
	ld.shared.u32 	%r57, [%r23+32];
	ld.shared.u32 	%r58, [%r18+1024];
	add.s32 	%r59, %r58, %r57;
	ld.shared.u32 	%r60, [%r23+36];
	ld.shared.u32 	%r61, [%r18+1152];
	add.s32 	%r62, %r61, %r60;
	min.u32 	%r63, %r56, %r59;
	min.u32 	%r64, %r63, %r62;
	ld.shared.u32 	%r65, [%r23+40];
	ld.shared.u32 	%r66, [%r18+1280];
	add.s32 	%r67, %r66, %r65;
	ld.shared.u32 	%r68, [%r23+44];
	ld.shared.u32 	%r69, [%r18+1408];
	add.s32 	%r70, %r69, %r68;
	min.u32 	%r71, %r64, %r67;
	min.u32 	%r72, %r71, %r70;
	ld.shared.u32 	%r73, [%r23+48];
	ld.shared.u32 	%r74, [%r18+1536];
	add.s32 	%r75, %r74, %r73;
	ld.shared.u32 	%r76, [%r23+52];
	ld.shared.u32 	%r77, [%r18+1664];
	add.s32 	%r78, %r77, %r76;
	min.u32 	%r79, %r72, %r75;
	min.u32 	%r80, %r79, %r78;
	ld.shared.u32 	%r81, [%r23+56];
	ld.shared.u32 	%r82, [%r18+1792];
	add.s32 	%r83, %r82, %r81;
	ld.shared.u32 	%r84, [%r23+60];
	ld.shared.u32 	%r85, [%r18+1920];
	add.s32 	%r86, %r85, %r84;
	min.u32 	%r87, %r80, %r83;
	min.u32 	%r88, %r87, %r86;
	ld.shared.u32 	%r89, [%r23+64];
	ld.shared.u32 	%r90, [%r18+2048];
	add.s32 	%r91, %r90, %r89;
	ld.shared.u32 	%r92, [%r23+68];
	ld.shared.u32 	%r93, [%r18+2176];
	add.s32 	%r94, %r93, %r92;
	min.u32 	%r95, %r88, %r91;
	min.u32 	%r96, %r95, %r94;
	ld.shared.u32 	%r97, [%r23+72];
	ld.shared.u32 	%r98, [%r18+2304];
	add.s32 	%r99, %r98, %r97;
	ld.shared.u32 	%r100, [%r23+76];
	ld.shared.u32 	%r101, [%r18+2432];
	add.s32 	%r102, %r101, %r100;
	min.u32 	%r103, %r96, %r99;
	min.u32 	%r104, %r103, %r102;
	ld.shared.u32 	%r105, [%r23+80];
	ld.shared.u32 	%r106, [%r18+2560];
	add.s32 	%r107, %r106, %r105;
	ld.shared.u32 	%r108, [%r23+84];
	ld.shared.u32 	%r109, [%r18+2688];
	add.s32 	%r110, %r109, %r108;
	min.u32 	%r111, %r104, %r107;
	min.u32 	%r112, %r111, %r110;
	ld.shared.u32 	%r113, [%r23+88];
	ld.shared.u32 	%r114, [%r18+2816];
	add.s32 	%r115, %r114, %r113;
	ld.shared.u32 	%r116, [%r23+92];
	ld.shared.u32 	%r117, [%r18+2944];
	add.s32 	%r118, %r117, %r116;
	min.u32 	%r119, %r112, %r115;
	min.u32 	%r120, %r119, %r118;
	ld.shared.u32 	%r121, [%r23+96];
	ld.shared.u32 	%r122, [%r18+3072];
	add.s32 	%r123, %r122, %r121;
	ld.shared.u32 	%r124, [%r23+100];
	ld.shared.u32 	%r125, [%r18+3200];
	add.s32 	%r126, %r125, %r124;
	min.u32 	%r127, %r120, %r123;
	min.u32 	%r128, %r127, %r126;
	ld.shared.u32 	%r129, [%r23+104];
	ld.shared.u32 	%r130, [%r18+3328];
	add.s32 	%r131, %r130, %r129;
	ld.shared.u32 	%r132, [%r23+108];
	ld.shared.u32 	%r133, [%r18+3456];
	add.s32 	%r134, %r133, %r132;
	min.u32 	%r135, %r128, %r131;
	min.u32 	%r136, %r135, %r134;
	ld.shared.u32 	%r137, [%r23+112];
	ld.shared.u32 	%r138, [%r18+3584];
	add.s32 	%r139, %r138, %r137;
	ld.shared.u32 	%r140, [%r23+116];
	ld.shared.u32 	%r141, [%r18+3712];
	add.s32 	%r142, %r141, %r140;
	min.u32 	%r143, %r136, %r139;
	min.u32 	%r144, %r143, %r142;
	ld.shared.u32 	%r145, [%r23+120];
	ld.shared.u32 	%r146, [%r18+3840];
	add.s32 	%r147, %r146, %r145;
	ld.shared.u32 	%r148, [%r23+124];
	ld.shared.u32 	%r149, [%r18+3968];
	add.s32 	%r150, %r149, %r148;
	min.u32 	%r151, %r144, %r147;
	min.u32 	%r2, %r151, %r150;
	setp.le.u32 	%p2, %r32, %r2;
	@%p2 bra 	$L__BB3_3;
	st.global.u32 	[%rd1], %r2;
$L__BB3_3:
	ret;

}
	// .globl	_Z12cal_phase3_niiii
.visible .entry _Z12cal_phase3_niiii(
	.param .u32 _Z12cal_phase3_niiii_param_0,
	.param .u32 _Z12cal_phase3_niiii_param_1,
	.param .u32 _Z12cal_phase3_niiii_param_2,
	.param .u32 _Z12cal_phase3_niiii_param_3
)
{
	.reg .pred 	%p<6>;
	.reg .b32 	%r<316>;
	.reg .b64 	%rd<21>;
	// demoted variable
	.shared .align 4 .b8 _ZZ12cal_phase3_niiiiE8pvR_dist[4096];
	// demoted variable
	.shared .align 4 .b8 _ZZ12cal_phase3_niiiiE8pvC_dist[8192];
	ld.param.u32 	%r61, [_Z12cal_phase3_niiii_param_2];
	ld.const.u32 	%r1, [pitch_d];
	mov.u32 	%r63, %ctaid.x;
	sub.s32 	%r64, %r63, %r61;
	shl.b32 	%r2, %r64, 5;
	setp.eq.s32 	%p1, %r2, 0;
	@%p1 bra 	$L__BB4_8;
	ld.param.u32 	%r304, [_Z12cal_phase3_niiii_param_3];
	ld.param.u32 	%r301, [_Z12cal_phase3_niiii_param_1];
	ld.param.u32 	%r300, [_Z12cal_phase3_niiii_param_0];
	mov.u32 	%r66, %tid.y;
	mov.u32 	%r67, %tid.x;
	mad.lo.s32 	%r68, %r1, %r66, %r67;
	ld.const.u64 	%rd2, [Dist];
	cvta.to.global.u64 	%rd3, %rd2;
	add.s32 	%r69, %r2, %r300;
	add.s32 	%r70, %r69, %r68;
	mul.wide.s32 	%rd4, %r70, 4;
	add.s64 	%rd5, %rd3, %rd4;
	ld.global.u32 	%r71, [%rd5];
	shl.b32 	%r72, %r66, 7;
	mov.u32 	%r73, _ZZ12cal_phase3_niiiiE8pvR_dist;
	shl.b32 	%r74, %r67, 2;
	add.s32 	%r75, %r73, %r74;
	add.s32 	%r76, %r75, %r72;
	st.shared.u32 	[%r76], %r71;
	bar.sync 	0;
	ld.shared.u32 	%r3, [%r75];
	ld.shared.u32 	%r4, [%r75+128];
	ld.shared.u32 	%r5, [%r75+256];
	ld.shared.u32 	%r6, [%r75+384];
	ld.shared.u32 	%r7, [%r75+512];
	ld.shared.u32 	%r8, [%r75+640];
	ld.shared.u32 	%r9, [%r75+768];
	ld.shared.u32 	%r10, [%r75+896];
	ld.shared.u32 	%r11, [%r75+1024];
	ld.shared.u32 	%r12, [%r75+1152];
	ld.shared.u32 	%r13, [%r75+1280];
	ld.shared.u32 	%r14, [%r75+1408];
	ld.shared.u32 	%r15, [%r75+1536];
	ld.shared.u32 	%r16, [%r75+1664];
	ld.shared.u32 	%r17, [%r75+1792];
	ld.shared.u32 	%r18, [%r75+1920];
	ld.shared.u32 	%r19, [%r75+2048];
	ld.shared.u32 	%r20, [%r75+2176];
	ld.shared.u32 	%r21, [%r75+2304];
	ld.shared.u32 	%r22, [%r75+2432];
	ld.shared.u32 	%r23, [%r75+2560];
	ld.shared.u32 	%r24, [%r75+2688];
	ld.shared.u32 	%r25, [%r75+2816];
	ld.shared.u32 	%r26, [%r75+2944];
	ld.shared.u32 	%r27, [%r75+3072];
	ld.shared.u32 	%r28, [%r75+3200];
	ld.shared.u32 	%r29, [%r75+3328];
	ld.shared.u32 	%r30, [%r75+3456];
	ld.shared.u32 	%r31, [%r75+3584];
	ld.shared.u32 	%r32, [%r75+3712];
	ld.shared.u32 	%r33, [%r75+3840];
	ld.shared.u32 	%r34, [%r75+3968];
	add.s32 	%r77, %r68, %r301;
	mul.wide.s32 	%rd6, %r77, 4;
	add.s64 	%rd7, %rd3, %rd6;
	ld.global.u32 	%r78, [%rd7];
	mov.u32 	%r79, _ZZ12cal_phase3_niiiiE8pvC_dist;
	add.s32 	%r80, %r79, %r72;
	add.s32 	%r35, %r80, %r74;
	st.shared.u32 	[%r35], %r78;
	add.s32 	%r314, %r77, %r2;
	mul.wide.s32 	%rd8, %r2, 4;
	add.s64 	%rd9, %rd7, %rd8;
	ld.global.u32 	%r306, [%rd9];
	setp.lt.s32 	%p2, %r304, 2;
	mov.b32 	%r313, 0;
	@%p2 bra 	$L__BB4_6;
	ld.param.u32 	%r311, [_Z12cal_phase3_niiii_param_3];
	ld.param.u32 	%r303, [_Z12cal_phase3_niiii_param_2];
	ld.param.u32 	%r302, [_Z12cal_phase3_niiii_param_1];
	add.s32 	%r84, %r67, %r302;
	add.s32 	%r86, %r66, 32;
	mad.lo.s32 	%r309, %r1, %r86, %r84;
	shl.b32 	%r88, %r63, 5;
	add.s32 	%r89, %r309, %r88;
	shl.b32 	%r90, %r303, 5;
	sub.s32 	%r310, %r89, %r90;
	mov.b32 	%r313, 0;
	mov.b32 	%r312, 1;
	ld.const.u64 	%rd11, [Dist];
	shl.b32 	%r95, %r1, 5;
	mov.u32 	%r315, %r306;
$L__BB4_3:
	mul.wide.s32 	%rd10, %r310, 4;
	cvta.to.global.u64 	%rd12, %rd11;
	add.s64 	%rd13, %rd12, %rd10;
	mul.wide.s32 	%rd14, %r314, 4;
	add.s64 	%rd1, %rd12, %rd14;
	mul.wide.s32 	%rd15, %r309, 4;
	add.s64 	%rd16, %rd12, %rd15;
	ld.global.u32 	%r91, [%rd16];
	shl.b32 	%r92, %r312, 12;
	add.s32 	%r93, %r35, %r92;
	st.shared.u32 	[%r93], %r91;
	add.s32 	%r314, %r314, %r95;
	ld.global.u32 	%r306, [%rd13];
	mov.u32 	%r96, %tid.y;
	shl.b32 	%r97, %r96, 7;
	mov.u32 	%r98, _ZZ12cal_phase3_niiiiE8pvC_dist;
	add.s32 	%r99, %r98, %r97;
	shl.b32 	%r100, %r313, 12;
	add.s32 	%r101, %r99, %r100;
	ld.shared.u32 	%r102, [%r101];
	add.s32 	%r103, %r3, %r102;
	ld.shared.u32 	%r104, [%r101+4];
	add.s32 	%r105, %r4, %r104;
	min.u32 	%r106, %r315, %r103;
	min.u32 	%r107, %r106, %r105;
	ld.shared.u32 	%r108, [%r101+8];
	add.s32 	%r109, %r5, %r108;
	ld.shared.u32 	%r110, [%r101+12];
	add.s32 	%r111, %r6, %r110;
	min.u32 	%r112, %r107, %r109;
	min.u32 	%r113, %r112, %r111;
	ld.shared.u32 	%r114, [%r101+16];
	add.s32 	%r115, %r7, %r114;
	ld.shared.u32 	%r116, [%r101+20];
	add.s32 	%r117, %r8, %r116;
	min.u32 	%r118, %r113, %r115;
	min.u32 	%r119, %r118, %r117;
	ld.shared.u32 	%r120, [%r101+24];
	add.s32 	%r121, %r9, %r120;
	ld.shared.u32 	%r122, [%r101+28];
	add.s32 	%r123, %r10, %r122;
	min.u32 	%r124, %r119, %r121;
	min.u32 	%r125, %r124, %r123;
	ld.shared.u32 	%r126, [%r101+32];
	add.s32 	%r127, %r11, %r126;
	ld.shared.u32 	%r128, [%r101+36];
	add.s32 	%r129, %r12, %r128;
	min.u32 	%r130, %r125, %r127;
	min.u32 	%r131, %r130, %r129;
	ld.shared.u32 	%r132, [%r101+40];
	add.s32 	%r133, %r13, %r132;
	ld.shared.u32 	%r134, [%r101+44];
	add.s32 	%r135, %r14, %r134;
	min.u32 	%r136, %r131, %r133;
	min.u32 	%r137, %r136, %r135;
	ld.shared.u32 	%r138, [%r101+48];
	add.s32 	%r139, %r15, %r138;
	ld.shared.u32 	%r140, [%r101+52];
	add.s32 	%r141, %r16, %r140;
	min.u32 	%r142, %r137, %r139;
	min.u32 	%r143, %r142, %r141;
	ld.shared.u32 	%r144, [%r101+56];
	add.s32 	%r145, %r17, %r144;
	ld.shared.u32 	%r146, [%r101+60];
	add.s32 	%r147, %r18, %r146;
	min.u32 	%r148, %r143, %r145;
	min.u32 	%r149, %r148, %r147;
	ld.shared.u32 	%r150, [%r101+64];
	add.s32 	%r151, %r19, %r150;
	ld.shared.u32 	%r152, [%r101+68];
	add.s32 	%r153, %r20, %r152;
	min.u32 	%r154, %r149, %r151;
	min.u32 	%r155, %r154, %r153;
	ld.shared.u32 	%r156, [%r101+72];
	add.s32 	%r157, %r21, %r156;
	ld.shared.u32 	%r158, [%r101+76];
	add.s32 	%r159, %r22, %r158;
	min.u32 	%r160, %r155, %r157;
	min.u32 	%r161, %r160, %r159;
	ld.shared.u32 	%r162, [%r101+80];
	add.s32 	%r163, %r23, %r162;
	ld.shared.u32 	%r164, [%r101+84];
	add.s32 	%r165, %r24, %r164;
	min.u32 	%r166, %r161, %r163;
	min.u32 	%r167, %r166, %r165;
	ld.shared.u32 	%r168, [%r101+88];
	add.s32 	%r169, %r25, %r168;
	ld.shared.u32 	%r170, [%r101+92];
	add.s32 	%r171, %r26, %r170;
	min.u32 	%r172, %r167, %r169;
	min.u32 	%r173, %r172, %r171;
	ld.shared.u32 	%r174, [%r101+96];
	add.s32 	%r175, %r27, %r174;
	ld.shared.u32 	%r176, [%r101+100];
	add.s32 	%r177, %r28, %r176;
	min.u32 	%r178, %r173, %r175;
	min.u32 	%r179, %r178, %r177;
	ld.shared.u32 	%r180, [%r101+104];
	add.s32 	%r181, %r29, %r180;
	ld.shared.u32 	%r182, [%r101+108];
	add.s32 	%r183, %r30, %r182;
	min.u32 	%r184, %r179, %r181;
	min.u32 	%r185, %r184, %r183;
	ld.shared.u32 	%r186, [%r101+112];
	add.s32 	%r187, %r31, %r186;
	ld.shared.u32 	%r188, [%r101+116];
	add.s32 	%r189, %r32, %r188;
	min.u32 	%r190, %r185, %r187;
	min.u32 	%r191, %r190, %r189;
	ld.shared.u32 	%r192, [%r101+120];
	add.s32 	%r193, %r33, %r192;
	ld.shared.u32 	%r194, [%r101+124];
	add.s32 	%r195, %r34, %r194;
	min.u32 	%r196, %r191, %r193;
	min.u32 	%r53, %r196, %r195;
	setp.le.u32 	%p3, %r315, %r53;
	@%p3 bra 	$L__BB4_5;
	st.global.u32 	[%rd1], %r53;
$L__BB4_5:
	xor.b32  	%r313, %r313, 1;
	xor.b32  	%r312, %r312, 1;
	shl.b32 	%r198, %r1, 5;
	add.s32 	%r310, %r310, %r198;
	add.s32 	%r309, %r309, %r198;
	setp.gt.u32 	%p4, %r311, 2;
	add.s32 	%r311, %r311, -1;
	mov.u32 	%r315, %r306;
	@%p4 bra 	$L__BB4_3;
$L__BB4_6:
	shl.b32 	%r199, %r313, 12;
	mov.u32 	%r200, _ZZ12cal_phase3_niiiiE8pvC_dist;
	add.s32 	%r201, %r200, %r199;
	mov.u32 	%r202, %tid.y;
	shl.b32 	%r203, %r202, 7;
	add.s32 	%r204, %r201, %r203;
	ld.shared.u32 	%r205, [%r204];
	add.s32 	%r206, %r3, %r205;
	ld.shared.u32 	%r207, [%r204+4];
	add.s32 	%r208, %r4, %r207;
	min.u32 	%r209, %r306, %r206;
	min.u32 	%r210, %r209, %r208;
	ld.shared.u32 	%r211, [%r204+8];
	add.s32 	%r212, %r5, %r211;
	ld.shared.u32 	%r213, [%r204+12];
	add.s32 	%r214, %r6, %r213;
	min.u32 	%r215, %r210, %r212;
	min.u32 	%r216, %r215, %r214;
	ld.shared.u32 	%r217, [%r204+16];
	add.s32 	%r218, %r7, %r217;
	ld.shared.u32 	%r219, [%r204+20];
	add.s32 	%r220, %r8, %r219;
	min.u32 	%r221, %r216, %r218;
	min.u32 	%r222, %r221, %r220;
	ld.shared.u32 	%r223, [%r204+24];
	add.s32 	%r224, %r9, %r223;
	ld.shared.u32 	%r225, [%r204+28];
	add.s32 	%r226, %r10, %r225;
	min.u32 	%r227, %r222, %r224;
	min.u32 	%r228, %r227, %r226;
	ld.shared.u32 	%r229, [%r204+32];
	add.s32 	%r230, %r11, %r229;
	ld.shared.u32 	%r231, [%r204+36];
	add.s32 	%r232, %r12, %r231;
	min.u32 	%r233, %r228, %r230;
	min.u32 	%r234, %r233, %r232;
	ld.shared.u32 	%r235, [%r204+40];
	add.s32 	%r236, %r13, %r235;
	ld.shared.u32 	%r237, [%r204+44];
	add.s32 	%r238, %r14, %r237;
	min.u32 	%r239, %r234, %r236;
	min.u32 	%r240, %r239, %r238;
	ld.shared.u32 	%r241, [%r204+48];
	add.s32 	%r242, %r15, %r241;
	ld.shared.u32 	%r243, [%r204+52];
	add.s32 	%r244, %r16, %r243;
	min.u32 	%r245, %r240, %r242;
	min.u32 	%r246, %r245, %r244;
	ld.shared.u32 	%r247, [%r204+56];
	add.s32 	%r248, %r17, %r247;
	ld.shared.u32 	%r249, [%r204+60];
	add.s32 	%r250, %r18, %r249;
	min.u32 	%r251, %r246, %r248;
	min.u32 	%r252, %r251, %r250;
	ld.shared.u32 	%r253, [%r204+64];
	add.s32 	%r254, %r19, %r253;
	ld.shared.u32 	%r255, [%r204+68];
	add.s32 	%r256, %r20, %r255;
	min.u32 	%r257, %r252, %r254;
	min.u32 	%r258, %r257, %r256;
	ld.shared.u32 	%r259, [%r204+72];
	add.s32 	%r260, %r21, %r259;
	ld.shared.u32 	%r261, [%r204+76];
	add.s32 	%r262, %r22, %r261;
	min.u32 	%r263, %r258, %r260;
	min.u32 	%r264, %r263, %r262;
	ld.shared.u32 	%r265, [%r204+80];
	add.s32 	%r266, %r23, %r265;
	ld.shared.u32 	%r267, [%r204+84];
	add.s32 	%r268, %r24, %r267;
	min.u32 	%r269, %r264, %r266;
	min.u32 	%r270, %r269, %r268;
	ld.shared.u32 	%r271, [%r204+88];
	add.s32 	%r272, %r25, %r271;
	ld.shared.u32 	%r273, [%r204+92];
	add.s32 	%r274, %r26, %r273;
	min.u32 	%r275, %r270, %r272;
	min.u32 	%r276, %r275, %r274;
	ld.shared.u32 	%r277, [%r204+96];
	add.s32 	%r278, %r27, %r277;
	ld.shared.u32 	%r279, [%r204+100];
	add.s32 	%r280, %r28, %r279;
	min.u32 	%r281, %r276, %r278;
	min.u32 	%r282, %r281, %r280;
	ld.shared.u32 	%r283, [%r204+104];
	add.s32 	%r284, %r29, %r283;
	ld.shared.u32 	%r285, [%r204+108];
	add.s32 	%r286, %r30, %r285;
	min.u32 	%r287, %r282, %r284;
	min.u32 	%r288, %r287, %r286;
	ld.shared.u32 	%r289, [%r204+112];
	add.s32 	%r290, %r31, %r289;
	ld.shared.u32 	%r291, [%r204+116];
	add.s32 	%r292, %r32, %r291;
	min.u32 	%r293, %r288, %r290;
	min.u32 	%r294, %r293, %r292;
	ld.shared.u32 	%r295, [%r204+120];
	add.s32 	%r296, %r33, %r295;
	ld.shared.u32 	%r297, [%r204+124];
	add.s32 	%r298, %r34, %r297;
	min.u32 	%r299, %r294, %r296;
	min.u32 	%r43, %r299, %r298;
	setp.gt.u32 	%p5, %r306, %r43;
	@%p5 bra 	$L__BB4_7;
	bra.uni 	$L__BB4_8;
$L__BB4_7:
	ld.const.u64 	%rd17, [Dist];
	cvta.to.global.u64 	%rd18, %rd17;
	mul.wide.s32 	%rd19, %r314, 4;
	add.s64 	%rd20, %rd18, %rd19;
	st.global.u32 	[%rd20], %r43;
$L__BB4_8:
	ret;

}


// ===== COMPILED SASS (sm_100) =====

	.target	sm_100

	.elftype	@"ET_EXEC"


//--------------------- .note.nv.tkinfo           --------------------------
	.section	.note.nv.tkinfo,"",@"SHT_NOTE"
	.sectionflags	@"SHF_NOTE_NV_TKINFO"
	.tkinfo
        /*0018*/ 	.word	0x00000002
        /*0030*/ 	.string	""
        /*0030*/ 	.string	"ptxas"
        /*0030*/ 	.string	"Cuda compilation tools, release 13.0, V13.0.88"
        /*0030*/ 	.string	"Build cuda_13.0.r13.0/compiler.36424714_0"
        /*0030*/ 	.string	"-arch sm_100 -m 64 "



//--------------------- .note.nv.cuinfo           --------------------------
	.section	.note.nv.cuinfo,"",@"SHT_NOTE"
	.sectionflags	@"SHF_NOTE_NV_CUINFO"
        /*0018*/ 	.short	0x0002
        /*001a*/ 	.short	0x0064
        /*001c*/ 	.short	0x0082
	.zero		2


//--------------------- .nv.info                  --------------------------
	.section	.nv.info,"",@"SHT_CUDA_INFO"
	.align	4


	//----- nvinfo : EIATTR_REGCOUNT
	.align		4
        /*0000*/ 	.byte	0x04, 0x2f
        /*0002*/ 	.short	(.L_3 - .L_2)
	.align		4
.L_2:
        /*0004*/ 	.word	index@(_Z10cal_phase1i)
        /*0008*/ 	.word	0x00000010


	//----- nvinfo : EIATTR_FRAME_SIZE
	.align		4
.L_3:
        /*000c*/ 	.byte	0x04, 0x11
        /*000e*/ 	.short	(.L_5 - .L_4)
	.align		4
.L_4:
        /*0010*/ 	.word	index@(_Z10cal_phase1i)
        /*0014*/ 	.word	0x00000000


	//----- nvinfo : EIATTR_REGCOUNT
	.align		4
.L_5:
        /*0018*/ 	.byte	0x04, 0x2f
        /*001a*/ 	.short	(.L_7 - .L_6)
	.align		4
.L_6:
        /*001c*/ 	.word	index@(_Z14cal_phase2_rowii)
        /*0020*/ 	.word	0x00000010


	//----- nvinfo : EIATTR_FRAME_SIZE
	.align		4
.L_7:
        /*0024*/ 	.byte	0x04, 0x11
        /*0026*/ 	.short	(.L_9 - .L_8)
	.align		4
.L_8:
        /*0028*/ 	.word	index@(_Z14cal_phase2_rowii)
        /*002c*/ 	.word	0x00000000


	//----- nvinfo : EIATTR_REGCOUNT
	.align		4
.L_9:
        /*0030*/ 	.byte	0x04, 0x2f
        /*0032*/ 	.short	(.L_11 - .L_10)
	.align		4
.L_10:
        /*0034*/ 	.word	index@(_Z14cal_phase2_blkii)
        /*0038*/ 	.word	0x0000000f


	//----- nvinfo : EIATTR_FRAME_SIZE
	.align		4
.L_11:
        /*003c*/ 	.byte	0x04, 0x11
        /*003e*/ 	.short	(.L_13 - .L_12)
	.align		4
.L_12:
        /*0040*/ 	.word	index@(_Z14cal_phase2_blkii)
        /*0044*/ 	.word	0x00000000


	//----- nvinfo : EIATTR_REGCOUNT
	.align		4
.L_13:
        /*0048*/ 	.byte	0x04, 0x2f
        /*004a*/ 	.short	(.L_15 - .L_14)
	.align		4
.L_14:
        /*004c*/ 	.word	index@(_Z10cal_phase3iii)
        /*0050*/ 	.word	0x0000001e


	//----- nvinfo : EIATTR_FRAME_SIZE
	.align		4
.L_15:
        /*0054*/ 	.byte	0x04, 0x11
        /*0056*/ 	.short	(.L_17 - .L_16)
	.align		4
.L_16:
        /*0058*/ 	.word	index@(_Z10cal_phase3iii)
        /*005c*/ 	.word	0x00000000


	//----- nvinfo : EIATTR_REGCOUNT
	.align		4
.L_17:
        /*0060*/ 	.byte	0x04, 0x2f
        /*0062*/ 	.short	(.L_19 - .L_18)
	.align		4
.L_18:
        /*0064*/ 	.word	index@(_Z12cal_phase3_niiii)
        /*0068*/ 	.word	0x00000040


	//----- nvinfo : EIATTR_FRAME_SIZE
	.align		4
.L_19:
        /*006c*/ 	.byte	0x04, 0x11
        /*006e*/ 	.short	(.L_21 - .L_20)
	.align		4
.L_20:
        /*0070*/ 	.word	index@(_Z12cal_phase3_niiii)
        /*0074*/ 	.word	0x00000000


	//----- nvinfo : EIATTR_MIN_STACK_SIZE
	.align		4
.L_21:
        /*0078*/ 	.byte	0x04, 0x12
        /*007a*/ 	.short	(.L_23 - .L_22)
	.align		4
.L_22:
        /*007c*/ 	.word	index@(_Z12cal_phase3_niiii)
        /*0080*/ 	.word	0x00000000


	//----- nvinfo : EIATTR_MIN_STACK_SIZE
	.align		4
.L_23:
        /*0084*/ 	.byte	0x04, 0x12
        /*0086*/ 	.short	(.L_25 - .L_24)
	.align		4
.L_24:
        /*0088*/ 	.word	index@(_Z10cal_phase3iii)
        /*008c*/ 	.word	0x00000000


	//----- nvinfo : EIATTR_MIN_STACK_SIZE
	.align		4
.L_25:
        /*0090*/ 	.byte	0x04, 0x12
        /*0092*/ 	.short	(.L_27 - .L_26)
	.align		4
.L_26:
        /*0094*/ 	.word	index@(_Z14cal_phase2_blkii)
        /*0098*/ 	.word	0x00000000


	//----- nvinfo : EIATTR_MIN_STACK_SIZE
	.align		4
.L_27:
        /*009c*/ 	.byte	0x04, 0x12
        /*009e*/ 	.short	(.L_29 - .L_28)
	.align		4
.L_28:
        /*00a0*/ 	.word	index@(_Z14cal_phase2_rowii)
        /*00a4*/ 	.word	0x00000000


	//----- nvinfo : EIATTR_MIN_STACK_SIZE
	.align		4
.L_29:
        /*00a8*/ 	.byte	0x04, 0x12
        /*00aa*/ 	.short	(.L_31 - .L_30)
	.align		4
.L_30:
        /*00ac*/ 	.word	index@(_Z10cal_phase1i)
        /*00b0*/ 	.word	0x00000000
.L_31:


//--------------------- .nv.compat                --------------------------
	.section	.nv.compat,"",@"SHT_CUDA_COMPAT_INFO"
	.align	4
        /*0000*/ 	.byte	0x02, 0x09, 0x00, 0x00, 0x02, 0x02, 0x01, 0x00, 0x02, 0x05, 0x05, 0x00, 0x03, 0x07, 0x01, 0x01
        /*0010*/ 	.byte	0x02, 0x03, 0x00, 0x00, 0x02, 0x06, 0x01, 0x00, 0x04, 0x0b, 0x08, 0x00, 0x09, 0x00, 0x00, 0x00
        /*0020*/ 	.byte	0x00, 0x00, 0x00, 0x00


//--------------------- .nv.info._Z12cal_phase3_niiii --------------------------
	.section	.nv.info._Z12cal_phase3_niiii,"",@"SHT_CUDA_INFO"
	.sectionflags	@""
	.align	4


	//----- nvinfo : EIATTR_CUDA_API_VERSION
	.align		4
        /*0000*/ 	.byte	0x04, 0x37
        /*0002*/ 	.short	(.L_33 - .L_32)
.L_32:
        /*0004*/ 	.word	0x00000082


	//----- nvinfo : EIATTR_KPARAM_INFO
	.align		4
.L_33:
        /*0008*/ 	.byte	0x04, 0x17
        /*000a*/ 	.short	(.L_35 - .L_34)
.L_34:
        /*000c*/ 	.word	0x00000000
        /*0010*/ 	.short	0x0003
        /*0012*/ 	.short	0x000c
        /*0014*/ 	.byte	0x00, 0xf0, 0x11, 0x00


	//----- nvinfo : EIATTR_KPARAM_INFO
	.align		4
.L_35:
        /*0018*/ 	.byte	0x04, 0x17
        /*001a*/ 	.short	(.L_37 - .L_36)
.L_36:
        /*001c*/ 	.word	0x00000000
        /*0020*/ 	.short	0x0002
        /*0022*/ 	.short	0x0008
        /*0024*/ 	.byte	0x00, 0xf0, 0x11, 0x00


	//----- nvinfo : EIATTR_KPARAM_INFO
	.align		4
.L_37:
        /*0028*/ 	.byte	0x04, 0x17
        /*002a*/ 	.short	(.L_39 - .L_38)
.L_38:
        /*002c*/ 	.word	0x00000000
        /*0030*/ 	.short	0x0001
        /*0032*/ 	.short	0x0004
        /*0034*/ 	.byte	0x00, 0xf0, 0x11, 0x00


	//----- nvinfo : EIATTR_KPARAM_INFO
	.align		4
.L_39:
        /*0038*/ 	.byte	0x04, 0x17
        /*003a*/ 	.short	(.L_41 - .L_40)
.L_40:
        /*003c*/ 	.word	0x00000000
        /*0040*/ 	.short	0x0000
        /*0042*/ 	.short	0x0000
        /*0044*/ 	.byte	0x00, 0xf0, 0x11, 0x00


	//----- nvinfo : EIATTR_SPARSE_MMA_MASK
	.align		4
.L_41:
        /*0048*/ 	.byte	0x03, 0x50
        /*004a*/ 	.short	0x0000


	//----- nvinfo : EIATTR_MAXREG_COUNT
	.align		4
        /*004c*/ 	.byte	0x03, 0x1b
        /*004e*/ 	.short	0x00ff


	//----- nvinfo : EIATTR_NUM_BARRIERS
	.align		4
        /*0050*/ 	.byte	0x02, 0x4c
        /*0052*/ 	.byte	0x01
	.zero		1


	//----- nvinfo : EIATTR_MERCURY_ISA_VERSION
	.align		4
        /*0054*/ 	.byte	0x03, 0x5f
        /*0056*/ 	.short	0x0101


	//----- nvinfo : EIATTR_VRC_CTA_INIT_COUNT
	.align		4
        /*0058*/ 	.byte	0x02, 0x4a
	.zero		1
	.zero		1


	//----- nvinfo : EIATTR_EXIT_INSTR_OFFSETS
	.align		4
        /*005c*/ 	.byte	0x04, 0x1c
        /*005e*/ 	.short	(.L_43 - .L_42)


	//   ....[0]....
.L_42:
        /*0060*/ 	.word	0x00000060


	//   ....[1]....
        /*0064*/ 	.word	0x00000c10


	//   ....[2]....
        /*0068*/ 	.word	0x00000c40


	//----- nvinfo : EIATTR_CBANK_PARAM_SIZE
	.align		4
.L_43:
        /*006c*/ 	.byte	0x03, 0x19
        /*006e*/ 	.short	0x0010


	//----- nvinfo : EIATTR_PARAM_CBANK
	.align		4
        /*0070*/ 	.byte	0x04, 0x0a
        /*0072*/ 	.short	(.L_45 - .L_44)
	.align		4
.L_44:
        /*0074*/ 	.word	index@(.nv.constant0._Z12cal_phase3_niiii)
        /*0078*/ 	.short	0x0380
        /*007a*/ 	.short	0x0010


	//----- nvinfo : EIATTR_SW_WAR
	.align		4
.L_45:
        /*007c*/ 	.byte	0x04, 0x36
        /*007e*/ 	.short	(.L_47 - .L_46)
.L_46:
        /*0080*/ 	.word	0x00000008
.L_47:


//--------------------- .nv.info._Z10cal_phase3iii --------------------------
	.section	.nv.info._Z10cal_phase3iii,"",@"SHT_CUDA_INFO"
	.sectionflags	@""
	.align	4


	//----- nvinfo : EIATTR_CUDA_API_VERSION
	.align		4
        /*0000*/ 	.byte	0x04, 0x37
        /*0002*/ 	.short	(.L_49 - .L_48)
.L_48:
        /*0004*/ 	.word	0x00000082


	//----- nvinfo : EIATTR_KPARAM_INFO
	.align		4
.L_49:
        /*0008*/ 	.byte	0x04, 0x17
        /*000a*/ 	.short	(.L_51 - .L_50)
.L_50:
        /*000c*/ 	.word	0x00000000
        /*0010*/ 	.short	0x0002
        /*0012*/ 	.short	0x0008
        /*0014*/ 	.byte	0x00, 0xf0, 0x11, 0x00


	//----- nvinfo : EIATTR_KPARAM_INFO
	.align		4
.L_51:
        /*0018*/ 	.byte	0x04, 0x17
        /*001a*/ 	.short	(.L_53 - .L_52)
.L_52:
        /*001c*/ 	.word	0x00000000
        /*0020*/ 	.short	0x0001
        /*0022*/ 	.short	0x0004
        /*0024*/ 	.byte	0x00, 0xf0, 0x11, 0x00


	//----- nvinfo : EIATTR_KPARAM_INFO
	.align		4
.L_53:
        /*0028*/ 	.byte	0x04, 0x17
        /*002a*/ 	.short	(.L_55 - .L_54)
.L_54:
        /*002c*/ 	.word	0x00000000
        /*0030*/ 	.short	0x0000
        /*0032*/ 	.short	0x0000
        /*0034*/ 	.byte	0x00, 0xf0, 0x11, 0x00


	//----- nvinfo : EIATTR_SPARSE_MMA_MASK
	.align		4
.L_55:
        /*0038*/ 	.byte	0x03, 0x50
        /*003a*/ 	.short	0x0000


	//----- nvinfo : EIATTR_MAXREG_COUNT
	.align		4
        /*003c*/ 	.byte	0x03, 0x1b
        /*003e*/ 	.short	0x00ff


	//----- nvinfo : EIATTR_NUM_BARRIERS
	.align		4
        /*0040*/ 	.byte	0x02, 0x4c
        /*0042*/ 	.byte	0x01
	.zero		1


	//----- nvinfo : EIATTR_MERCURY_ISA_VERSION
	.align		4
        /*0044*/ 	.byte	0x03, 0x5f
        /*0046*/ 	.short	0x0101


	//----- nvinfo : EIATTR_VRC_CTA_INIT_COUNT
	.align		4
        /*0048*/ 	.byte	0x02, 0x4a
	.zero		1
	.zero		1


	//----- nvinfo : EIATTR_EXIT_INSTR_OFFSETS
	.align		4
        /*004c*/ 	.byte	0x04, 0x1c
        /*004e*/ 	.short	(.L_57 - .L_56)


	//   ....[0]....
.L_56:
        /*0050*/ 	.word	0x00000060


	//   ....[1]....
        /*0054*/ 	.word	0x000006b0


	//   ....[2]....
        /*0058*/ 	.word	0x000006d0


	//----- nvinfo : EIATTR_CBANK_PARAM_SIZE
	.align		4
.L_57:
        /*005c*/ 	.byte	0x03, 0x19
        /*005e*/ 	.short	0x000c


	//----- nvinfo : EIATTR_PARAM_CBANK
	.align		4
        /*0060*/ 	.byte	0x04, 0x0a
        /*0062*/ 	.short	(.L_59 - .L_58)
	.align		4
.L_58:
        /*0064*/ 	.word	index@(.nv.constant0._Z10cal_phase3iii)
        /*0068*/ 	.short	0x0380
        /*006a*/ 	.short	0x000c


	//----- nvinfo : EIATTR_SW_WAR
	.align		4
.L_59:
        /*006c*/ 	.byte	0x04, 0x36
        /*006e*/ 	.short	(.L_61 - .L_60)
.L_60:
        /*0070*/ 	.word	0x00000008
.L_61:


//--------------------- .nv.info._Z14cal_phase2_blkii --------------------------
	.section	.nv.info._Z14cal_phase2_blkii,"",@"SHT_CUDA_INFO"
	.sectionflags	@""
	.align	4


	//----- nvinfo : EIATTR_CUDA_API_VERSION
	.align		4
        /*0000*/ 	.byte	0x04, 0x37
        /*0002*/ 	.short	(.L_63 - .L_62)
.L_62:
        /*0004*/ 	.word	0x00000082


	//----- nvinfo : EIATTR_KPARAM_INFO
	.align		4
.L_63:
        /*0008*/ 	.byte	0x04, 0x17
        /*000a*/ 	.short	(.L_65 - .L_64)
.L_64:
        /*000c*/ 	.word	0x00000000
        /*0010*/ 	.short	0x0001
        /*0012*/ 	.short	0x0004
        /*0014*/ 	.byte	0x00, 0xf0, 0x11, 0x00


	//----- nvinfo : EIATTR_KPARAM_INFO
	.align		4
.L_65:
        /*0018*/ 	.byte	0x04, 0x17
        /*001a*/ 	.short	(.L_67 - .L_66)
.L_66:
        /*001c*/ 	.word	0x00000000
        /*0020*/ 	.short	0x0000
        /*0022*/ 	.short	0x0000
        /*0024*/ 	.byte	0x00, 0xf0, 0x11, 0x00


	//----- nvinfo : EIATTR_SPARSE_MMA_MASK
	.align		4
.L_67:
        /*0028*/ 	.byte	0x03, 0x50
        /*002a*/ 	.short	0x0000


	//----- nvinfo : EIATTR_MAXREG_COUNT
	.align		4
        /*002c*/ 	.byte	0x03, 0x1b
        /*002e*/ 	.short	0x00ff


	//----- nvinfo : EIATTR_NUM_BARRIERS
	.align		4
        /*0030*/ 	.byte	0x02, 0x4c
        /*0032*/ 	.byte	0x01
	.zero		1


	//----- nvinfo : EIATTR_MERCURY_ISA_VERSION
	.align		4
        /*0034*/ 	.byte	0x03, 0x5f
        /*0036*/ 	.short	0x0101


	//----- nvinfo : EIATTR_VRC_CTA_INIT_COUNT
	.align		4
        /*0038*/ 	.byte	0x02, 0x4a
	.zero		1
	.zero		1


	//----- nvinfo : EIATTR_EXIT_INSTR_OFFSETS
	.align		4
        /*003c*/ 	.byte	0x04, 0x1c
        /*003e*/ 	.short	(.L_69 - .L_68)


	//   ....[0]....
.L_68:
        /*0040*/ 	.word	0x00000f10


	//   ....[1]....
        /*0044*/ 	.word	0x00000f30


	//   ....[2]....
        /*0048*/ 	.word	0x00000f50


	//----- nvinfo : EIATTR_CBANK_PARAM_SIZE
	.align		4
.L_69:
        /*004c*/ 	.byte	0x03, 0x19
        /*004e*/ 	.short	0x0008


	//----- nvinfo : EIATTR_PARAM_CBANK
	.align		4
        /*0050*/ 	.byte	0x04, 0x0a
        /*0052*/ 	.short	(.L_71 - .L_70)
	.align		4
.L_70:
        /*0054*/ 	.word	index@(.nv.constant0._Z14cal_phase2_blkii)
        /*0058*/ 	.short	0x0380
        /*005a*/ 	.short	0x0008


	//----- nvinfo : EIATTR_SW_WAR
	.align		4
.L_71:
        /*005c*/ 	.byte	0x04, 0x36
        /*005e*/ 	.short	(.L_73 - .L_72)
.L_72:
        /*0060*/ 	.word	0x00000008
.L_73:


//--------------------- .nv.info._Z14cal_phase2_rowii --------------------------
	.section	.nv.info._Z14cal_phase2_rowii,"",@"SHT_CUDA_INFO"
	.sectionflags	@""
	.align	4


	//----- nvinfo : EIATTR_CUDA_API_VERSION
	.align		4
        /*0000*/ 	.byte	0x04, 0x37
        /*0002*/ 	.short	(.L_75 - .L_74)
.L_74:
        /*0004*/ 	.word	0x00000082


	//----- nvinfo : EIATTR_KPARAM_INFO
	.align		4
.L_75:
        /*0008*/ 	.byte	0x04, 0x17
        /*000a*/ 	.short	(.L_77 - .L_76)
.L_76:
        /*000c*/ 	.word	0x00000000
        /*0010*/ 	.short	0x0001
        /*0012*/ 	.short	0x0004
        /*0014*/ 	.byte	0x00, 0xf0, 0x11, 0x00


	//----- nvinfo : EIATTR_KPARAM_INFO
	.align		4
.L_77:
        /*0018*/ 	.byte	0x04, 0x17
        /*001a*/ 	.short	(.L_79 - .L_78)
.L_78:
        /*001c*/ 	.word	0x00000000
        /*0020*/ 	.short	0x0000
        /*0022*/ 	.short	0x0000
        /*0024*/ 	.byte	0x00, 0xf0, 0x11, 0x00


	//----- nvinfo : EIATTR_SPARSE_MMA_MASK
	.align		4
.L_79:
        /*0028*/ 	.byte	0x03, 0x50
        /*002a*/ 	.short	0x0000


	//----- nvinfo : EIATTR_MAXREG_COUNT
	.align		4
        /*002c*/ 	.byte	0x03, 0x1b
        /*002e*/ 	.short	0x00ff


	//----- nvinfo : EIATTR_NUM_BARRIERS
	.align		4
        /*0030*/ 	.byte	0x02, 0x4c
        /*0032*/ 	.byte	0x01
	.zero		1


	//----- nvinfo : EIATTR_MERCURY_ISA_VERSION
	.align		4
        /*0034*/ 	.byte	0x03, 0x5f
        /*0036*/ 	.short	0x0101


	//----- nvinfo : EIATTR_VRC_CTA_INIT_COUNT
	.align		4
        /*0038*/ 	.byte	0x02, 0x4a
	.zero		1
	.zero		1


	//----- nvinfo : EIATTR_EXIT_INSTR_OFFSETS
	.align		4
        /*003c*/ 	.byte	0x04, 0x1c
        /*003e*/ 	.short	(.L_81 - .L_80)


	//   ....[0]....
.L_80:
        /*0040*/ 	.word	0x000000a0


	//   ....[1]....
        /*0044*/ 	.word	0x00000e80


	//   ....[2]....
        /*0048*/ 	.word	0x00000ea0


	//----- nvinfo : EIATTR_CBANK_PARAM_SIZE
	.align		4
.L_81:
        /*004c*/ 	.byte	0x03, 0x19
        /*004e*/ 	.short	0x0008


	//----- nvinfo : EIATTR_PARAM_CBANK
	.align		4
        /*0050*/ 	.byte	0x04, 0x0a
        /*0052*/ 	.short	(.L_83 - .L_82)
	.align		4
.L_82:
        /*0054*/ 	.word	index@(.nv.constant0._Z14cal_phase2_rowii)
        /*0058*/ 	.short	0x0380
        /*005a*/ 	.short	0x0008


	//----- nvinfo : EIATTR_SW_WAR
	.align		4
.L_83:
        /*005c*/ 	.byte	0x04, 0x36
        /*005e*/ 	.short	(.L_85 - .L_84)
.L_84:
        /*0060*/ 	.word	0x00000008
.L_85:


//--------------------- .nv.info._Z10cal_phase1i  --------------------------
	.section	.nv.info._Z10cal_phase1i,"",@"SHT_CUDA_INFO"
	.sectionflags	@""
	.align	4


	//----- nvinfo : EIATTR_CUDA_API_VERSION
	.align		4
        /*0000*/ 	.byte	0x04, 0x37
        /*0002*/ 	.short	(.L_87 - .L_86)
.L_86:
        /*0004*/ 	.word	0x00000082


	//----- nvinfo : EIATTR_KPARAM_INFO
	.align		4
.L_87:
        /*0008*/ 	.byte	0x04, 0x17
        /*000a*/ 	.short	(.L_89 - .L_88)
.L_88:
        /*000c*/ 	.word	0x00000000
        /*0010*/ 	.short	0x0000
        /*0012*/ 	.short	0x0000
        /*0014*/ 	.byte	0x00, 0xf0, 0x11, 0x00


	//----- nvinfo : EIATTR_SPARSE_MMA_MASK
	.align		4
.L_89:
        /*0018*/ 	.byte	0x03, 0x50
        /*001a*/ 	.short	0x0000


	//----- nvinfo : EIATTR_MAXREG_COUNT
	.align		4
        /*001c*/ 	.byte	0x03, 0x1b
        /*001e*/ 	.short	0x00ff


	//----- nvinfo : EIATTR_NUM_BARRIERS
	.align		4
        /*0020*/ 	.byte	0x02, 0x4c
        /*0022*/ 	.byte	0x01
	.zero		1


	//----- nvinfo : EIATTR_MERCURY_ISA_VERSION
	.align		4
        /*0024*/ 	.byte	0x03, 0x5f
        /*0026*/ 	.short	0x0101


	//----- nvinfo : EIATTR_VRC_CTA_INIT_COUNT
	.align		4
        /*0028*/ 	.byte	0x02, 0x4a
	.zero		1
	.zero		1


	//----- nvinfo : EIATTR_EXIT_INSTR_OFFSETS
	.align		4
        /*002c*/ 	.byte	0x04, 0x1c
        /*002e*/ 	.short	(.L_91 - .L_90)


	//   ....[0]....
.L_90:
        /*0030*/ 	.word	0x00000f70


	//   ....[1]....
        /*0034*/ 	.word	0x00000f90


	//   ....[2]....
        /*0038*/ 	.word	0x00000fb0


	//----- nvinfo : EIATTR_CBANK_PARAM_SIZE
	.align		4
.L_91:
        /*003c*/ 	.byte	0x03, 0x19
        /*003e*/ 	.short	0x0004


	//----- nvinfo : EIATTR_PARAM_CBANK
	.align		4
        /*0040*/ 	.byte	0x04, 0x0a
        /*0042*/ 	.short	(.L_93 - .L_92)
	.align		4
.L_92:
        /*0044*/ 	.word	index@(.nv.constant0._Z10cal_phase1i)
        /*0048*/ 	.short	0x0380
        /*004a*/ 	.short	0x0004


	//----- nvinfo : EIATTR_SW_WAR
	.align		4
.L_93:
        /*004c*/ 	.byte	0x04, 0x36
        /*004e*/ 	.short	(.L_95 - .L_94)
.L_94:
        /*0050*/ 	.word	0x00000008
.L_95:


//--------------------- .nv.callgraph             --------------------------
	.section	.nv.callgraph,"",@"SHT_CUDA_CALLGRAPH"
	.align	4
	.sectionentsize	8
	.align		4
        /*0000*/ 	.word	0x00000000
	.align		4
        /*0004*/ 	.word	0xffffffff
	.align		4
        /*0008*/ 	.word	0x00000000
	.align		4
        /*000c*/ 	.word	0xfffffffe
	.align		4
        /*0010*/ 	.word	0x00000000
	.align		4
        /*0014*/ 	.word	0xfffffffd
	.align		4
        /*0018*/ 	.word	0x00000000
	.align		4
        /*001c*/ 	.word	0xfffffffc


//--------------------- .nv.constant3             --------------------------
	.section	.nv.constant3,"a",@progbits
	.align	8
.nv.constant3:
	.type		Dist,@object
	.size		Dist,(pitch_d - Dist)
Dist:
	.zero		8
	.type		pitch_d,@object
	.size		pitch_d,(.L_1 - pitch_d)
pitch_d:
	.zero		4
.L_1:


//--------------------- .text._Z12cal_phase3_niiii --------------------------
	.section	.text._Z12cal_phase3_niiii,"ax",@progbits
	.align	128
        .global         _Z12cal_phase3_niiii
        .type           _Z12cal_phase3_niiii,@function
        .size           _Z12cal_phase3_niiii,(.L_x_7 - _Z12cal_phase3_niiii)
        .other          _Z12cal_phase3_niiii,@"STO_CUDA_ENTRY STV_DEFAULT"
_Z12cal_phase3_niiii:
.text._Z12cal_phase3_niiii:
[----:B------:R-:W-:Y:S01]  /*0000*/  LDC R1, c[0x0][0x37c] ;  /* 0x0000df00ff017b82 */ /* 0x000fe20000000800 */
[----:B------:R-:W0:Y:S01]  /*0010*/  S2R R26, SR_CTAID.X ;  /* 0x00000000001a7919 */ /* 0x000e220000002500 */
[----:B------:R-:W0:Y:S02]  /*0020*/  LDCU UR7, c[0x0][0x388] ;  /* 0x00007100ff0777ac */ /* 0x000e240008000800 */
[----:B0-----:R-:W-:-:S04]  /*0030*/  VIADD R0, R26, -UR7 ;  /* 0x800000071a007c36 */ /* 0x001fc80008000000 */
[----:B------:R-:W-:-:S05]  /*0040*/  IMAD.SHL.U32 R7, R0, 0x20, RZ ;  /* 0x0000002000077824 */ /* 0x000fca00078e00ff */
[----:B------:R-:W-:-:S13]  /*0050*/  ISETP.NE.AND P0, PT, R7, RZ, PT ;  /* 0x000000ff0700720c */ /* 0x000fda0003f05270 */
[----:B------:R-:W-:Y:S05]  /*0060*/  @!P0 EXIT ;  /* 0x000000000000894d */ /* 0x000fea0003800000 */
[----:B------:R-:W0:Y:S01]  /*0070*/  S2R R15, SR_TID.Y ;  /* 0x00000000000f7919 */ /* 0x000e220000002200 */
[----:B------:R-:W0:Y:S01]  /*0080*/  LDCU UR10, c[0x3][0x8] ;  /* 0x00c00100ff0a77ac */ /* 0x000e220008000800 */
[----:B------:R-:W0:Y:S01]  /*0090*/  S2R R14, SR_TID.X ;  /* 0x00000000000e7919 */ /* 0x000e220000002100 */
[----:B------:R-:W1:Y:S01]  /*00a0*/  LDCU UR4, c[0x0][0x380] ;  /* 0x00007000ff0477ac */ /* 0x000e620008000800 */
[----:B------:R-:W2:Y:S01]  /*00b0*/  LDCU.64 UR12, c[0x3][URZ] ;  /* 0x00c00000ff0c77ac */ /* 0x000ea20008000a00 */
[----:B------:R-:W3:Y:S01]  /*00c0*/  LDCU.64 UR8, c[0x0][0x358] ;  /* 0x00006b00ff0877ac */ /* 0x000ee20008000a00 */
[----:B------:R-:W4:Y:S01]  /*00d0*/  S2UR UR5, SR_CgaCtaId ;  /* 0x00000000000579c3 */ /* 0x000f220000008800 */
[----:B------:R-:W3:Y:S01]  /*00e0*/  LDCU UR11, c[0x0][0x384] ;  /* 0x00007080ff0b77ac */ /* 0x000ee20008000800 */
[----:B--2---:R-:W-:Y:S02]  /*00f0*/  IMAD.U32 R54, RZ, RZ, UR12 ;  /* 0x0000000cff367e24 */ /* 0x004fe4000f8e00ff */
[----:B------:R-:W-:-:S02]  /*0100*/  IMAD.U32 R55, RZ, RZ, UR13 ;  /* 0x0000000dff377e24 */ /* 0x000fc4000f8e00ff */
[----:B0-----:R-:W-:-:S05]  /*0110*/  IMAD R0, R15, UR10, R14 ;  /* 0x0000000a0f007c24 */ /* 0x001fca000f8e020e */
[----:B-1----:R-:W-:-:S05]  /*0120*/  IADD3 R3, PT, PT, R0, UR4, R7 ;  /* 0x0000000400037c10 */ /* 0x002fca000fffe007 */
[----:B------:R-:W-:-:S05]  /*0130*/  IMAD.WIDE R2, R3, 0x4, R54 ;  /* 0x0000000403027825 */ /* 0x000fca00078e0236 */
[----:B---3--:R0:W2:Y:S01]  /*0140*/  LDG.E R6, desc[UR8][R2.64] ;  /* 0x0000000802067981 */ /* 0x0080a2000c1e1900 */
[----:B------:R-:W-:Y:S01]  /*0150*/  UMOV UR4, 0x400 ;  /* 0x0000040000047882 */ /* 0x000fe20000000000 */
[----:B------:R-:W-:Y:S01]  /*0160*/  VIADD R0, R0, UR11 ;  /* 0x0000000b00007c36 */ /* 0x000fe20008000000 */
[----:B----4-:R-:W-:-:S03]  /*0170*/  ULEA UR6, UR5, UR4, 0x18 ;  /* 0x0000000405067291 */ /* 0x010fc6000f8ec0ff */
[----:B------:R-:W-:-:S03]  /*0180*/  IMAD.WIDE R4, R0, 0x4, R54 ;  /* 0x0000000400047825 */ /* 0x000fc600078e0236 */
[----:B------:R-:W-:-:S05]  /*0190*/  LEA R12, R14, UR6, 0x2 ;  /* 0x000000060e0c7c11 */ /* 0x000fca000f8e10ff */
[----:B------:R-:W-:Y:S01]  /*01a0*/  IMAD R9, R15, 0x80, R12 ;  /* 0x000000800f097824 */ /* 0x000fe200078e020c */
[----:B------:R-:W-:Y:S01]  /*01b0*/  UIADD3 UR4, UPT, UPT, UR4, 0x1000, URZ ;  /* 0x0000100004047890 */ /* 0x000fe2000fffe0ff */
[C---:B0-----:R-:W-:Y:S01]  /*01c0*/  IMAD.WIDE R2, R7.reuse, 0x4, R4 ;  /* 0x0000000407027825 */ /* 0x041fe200078e0204 */
[----:B------:R-:W0:Y:S02]  /*01d0*/  LDCU UR6, c[0x0][0x38c] ;  /* 0x00007180ff0677ac */ /* 0x000e240008000800 */
[----:B--2---:R1:W-:Y:S01]  /*01e0*/  STS [R9], R6 ;  /* 0x0000000609007388 */ /* 0x0043e20000000800 */
[----:B------:R-:W-:Y:S06]  /*01f0*/  BAR.SYNC.DEFER_BLOCKING 0x0 ;  /* 0x0000000000007b1d */ /* 0x000fec0000010000 */
[----:B------:R2:W3:Y:S01]  /*0200*/  LDG.E R13, desc[UR8][R4.64] ;  /* 0x00000008040d7981 */ /* 0x0004e2000c1e1900 */
[----:B------:R-:W-:Y:S01]  /*0210*/  ULEA UR4, UR5, UR4, 0x18 ;  /* 0x0000000405047291 */ /* 0x000fe2000f8ec0ff */
[----:B------:R-:W-:-:S02]  /*0220*/  IMAD.IADD R10, R7, 0x1, R0 ;  /* 0x00000001070a7824 */ /* 0x000fc400078e0200 */
[----:B------:R4:W5:Y:S03]  /*0230*/  LDG.E R3, desc[UR8][R2.64] ;  /* 0x0000000802037981 */ /* 0x000966000c1e1900 */
[----:B------:R-:W-:Y:S01]  /*0240*/  LEA R53, R15, UR4, 0x7 ;  /* 0x000000040f357c11 */ /* 0x000fe2000f8e38ff */
[----:B------:R1:W0:Y:S04]  /*0250*/  LDS R51, [R12] ;  /* 0x000000000c337984 */ /* 0x0002280000000800 */
[----:B------:R-:W-:Y:S01]  /*0260*/  IMAD R52, R14, 0x4, R53 ;  /* 0x000000040e347824 */ /* 0x000fe200078e0235 */
[----:B------:R1:W0:Y:S04]  /*0270*/  LDS R48, [R12+0x80] ;  /* 0x000080000c307984 */ /* 0x0002280000000800 */
        /* <DEDUP_REMOVED lines=20> */
[----:B------:R1:W1:Y:S04]  /*03c0*/  LDS R29, [R12+0xb00] ;  /* 0x000b00000c1d7984 */ /* 0x0002680000000800 */
[----:B------:R0:W1:Y:S04]  /*03d0*/  LDS R0, [R12+0xb80] ;  /* 0x000b80000c007984 */ /* 0x0000680000000800 */
[----:B--2---:R2:W1:Y:S04]  /*03e0*/  LDS R5, [R12+0xc00] ;  /* 0x000c00000c057984 */ /* 0x0044680000000800 */
[----:B----4-:R2:W4:Y:S04]  /*03f0*/  LDS R2, [R12+0xc80] ;  /* 0x000c80000c027984 */ /* 0x0105280000000800 */
[----:B------:R2:W1:Y:S04]  /*0400*/  LDS R7, [R12+0xd00] ;  /* 0x000d00000c077984 */ /* 0x0004680000000800 */
[----:B------:R2:W1:Y:S04]  /*0410*/  LDS R4, [R12+0xd80] ;  /* 0x000d80000c047984 */ /* 0x0004680000000800 */
[----:B------:R2:W1:Y:S04]  /*0420*/  LDS R9, [R12+0xe00] ;  /* 0x000e00000c097984 */ /* 0x0004680000000800 */
[----:B------:R2:W1:Y:S04]  /*0430*/  LDS R6, [R12+0xe80] ;  /* 0x000e80000c067984 */ /* 0x0004680000000800 */
[----:B------:R2:W1:Y:S04]  /*0440*/  LDS R11, [R12+0xf00] ;  /* 0x000f00000c0b7984 */ /* 0x0004680000000800 */
[----:B------:R2:W1:Y:S01]  /*0450*/  LDS R8, [R12+0xf80] ;  /* 0x000f80000c087984 */ /* 0x0004620000000800 */
[----:B0-----:R-:W-:Y:S01]  /*0460*/  UISETP.GE.AND UP0, UPT, UR6, 0x2, UPT ;  /* 0x000000020600788c */ /* 0x001fe2000bf06270 */
[----:B------:R-:W-:-:S02]  /*0470*/  IMAD.MOV.U32 R50, RZ, RZ, RZ ;  /* 0x000000ffff327224 */ /* 0x000fc400078e00ff */
[----:B---3--:R2:W-:Y:S06]  /*0480*/  STS [R52], R13 ;  /* 0x0000000d34007388 */ /* 0x0085ec0000000800 */
[----:B-1--4-:R-:W-:Y:S05]  /*0490*/  BRA.U !UP0, `(.L_x_0) ;  /* 0x00000005081c7547 */ /* 0x012fea000b800000 */
[----:B------:R-:W-:Y:S01]  /*04a0*/  VIADD R27, R14, UR11 ;  /* 0x0000000b0e1b7c36 */ /* 0x000fe20008000000 */
[----:B------:R-:W0:Y:S01]  /*04b0*/  LDCU UR4, c[0x0][0x38c] ;  /* 0x00007180ff0477ac */ /* 0x000e220008000800 */
[----:B--2---:R-:W-:Y:S02]  /*04c0*/  VIADD R12, R15, 0x20 ;  /* 0x000000200f0c7836 */ /* 0x004fe40000000000 */
[----:B------:R-:W-:Y:S02]  /*04d0*/  IMAD R13, RZ, RZ, -UR7 ;  /* 0x80000007ff0d7e24 */ /* 0x000fe4000f8e02ff */
[----:B------:R-:W-:Y:S02]  /*04e0*/  IMAD R27, R12, UR10, R27 ;  /* 0x0000000a0c1b7c24 */ /* 0x000fe4000f8e021b */
[----:B-----5:R-:W-:Y:S02]  /*04f0*/  IMAD.MOV.U32 R24, RZ, RZ, R3 ;  /* 0x000000ffff187224 */ /* 0x020fe400078e0003 */
[----:B------:R-:W-:-:S02]  /*0500*/  IMAD R26, R26, 0x20, R27 ;  /* 0x000000201a1a7824 */ /* 0x000fc400078e021b */
[----:B------:R-:W-:Y:S02]  /*0510*/  IMAD.MOV.U32 R50, RZ, RZ, RZ ;  /* 0x000000ffff327224 */ /* 0x000fe400078e00ff */
[----:B------:R-:W-:Y:S02]  /*0520*/  IMAD R26, R13, 0x20, R26 ;  /* 0x000000200d1a7824 */ /* 0x000fe400078e021a */
[----:B------:R-:W-:-:S07]  /*0530*/  IMAD.MOV.U32 R25, RZ, RZ, 0x1 ;  /* 0x00000001ff197424 */ /* 0x000fce00078e00ff */
.L_x_1:
[----:B-1----:R-:W1:Y:S02]  /*0540*/  LDC.64 R54, c[0x3][RZ] ;  /* 0x00c00000ff367b82 */ /* 0x002e640000000a00 */
[----:B-1----:R-:W-:-:S06]  /*0550*/  IMAD.WIDE R58, R27, 0x4, R54 ;  /* 0x000000041b3a7825 */ /* 0x002fcc00078e0236 */
[----:B------:R-:W2:Y:S01]  /*0560*/  LDG.E R58, desc[UR8][R58.64] ;  /* 0x000000083a3a7981 */ /* 0x000ea2000c1e1900 */
[----:B------:R-:W-:-:S05]  /*0570*/  IMAD.WIDE R60, R26, 0x4, R54 ;  /* 0x000000041a3c7825 */ /* 0x000fca00078e0236 */
[----:B------:R-:W3:Y:S01]  /*0580*/  LDG.E R3, desc[UR8][R60.64] ;  /* 0x000000083c037981 */ /* 0x000ee2000c1e1900 */
[C---:B------:R-:W-:Y:S01]  /*0590*/  IMAD R57, R25.reuse, 0x1000, R52 ;  /* 0x0000100019397824 */ /* 0x040fe200078e0234 */
[----:B0-----:R-:W-:Y:S01]  /*05a0*/  UISETP.GT.U32.AND UP0, UPT, UR4, 0x2, UPT ;  /* 0x000000020400788c */ /* 0x001fe2000bf04070 */
[C---:B------:R-:W-:Y:S01]  /*05b0*/  IMAD R56, R50.reuse, 0x1000, R53 ;  /* 0x0000100032387824 */ /* 0x040fe200078e0235 */
[----:B------:R-:W-:Y:S01]  /*05c0*/  LOP3.LUT R25, R25, 0x1, RZ, 0x3c, !PT ;  /* 0x0000000119197812 */ /* 0x000fe200078e3cff */
[----:B------:R-:W-:Y:S01]  /*05d0*/  UIADD3 UR4, UPT, UPT, UR4, -0x1, URZ ;  /* 0xffffffff04047890 */ /* 0x000fe2000fffe0ff */
[----:B------:R-:W-:Y:S01]  /*05e0*/  LOP3.LUT R50, R50, 0x1, RZ, 0x3c, !PT ;  /* 0x0000000132327812 */ /* 0x000fe200078e3cff */
[----:B--2---:R-:W-:Y:S04]  /*05f0*/  STS [R57], R58 ;  /* 0x0000003a39007388 */ /* 0x004fe80000000800 */
[----:B------:R-:W0:Y:S04]  /*0600*/  LDS.128 R12, [R56] ;  /* 0x00000000380c7984 */ /* 0x000e280000000c00 */
[----:B------:R-:W1:Y:S04]  /*0610*/  LDS.128 R16, [R56+0x10] ;  /* 0x0000100038107984 */ /* 0x000e680000000c00 */
[----:B------:R-:W2:Y:S01]  /*0620*/  LDS.128 R20, [R56+0x20] ;  /* 0x0000200038147984 */ /* 0x000ea20000000c00 */
[----:B0-----:R-:W-:-:S04]  /*0630*/  VIADDMNMX.U32 R12, R51, R12, R24, PT ;  /* 0x0000000c330c7246 */ /* 0x001fc80003800018 */
[----:B------:R-:W-:-:S04]  /*0640*/  VIADDMNMX.U32 R12, R48, R13, R12, PT ;  /* 0x0000000d300c7246 */ /* 0x000fc8000380000c */
[----:B------:R-:W-:-:S04]  /*0650*/  VIADDMNMX.U32 R12, R49, R14, R12, PT ;  /* 0x0000000e310c7246 */ /* 0x000fc8000380000c */
[----:B------:R-:W-:-:S04]  /*0660*/  VIADDMNMX.U32 R12, R46, R15, R12, PT ;  /* 0x0000000f2e0c7246 */ /* 0x000fc8000380000c */
[----:B-1----:R-:W-:Y:S02]  /*0670*/  VIADDMNMX.U32 R16, R47, R16, R12, PT ;  /* 0x000000102f107246 */ /* 0x002fe4000380000c */
[----:B------:R-:W0:Y:S02]  /*0680*/  LDS.128 R12, [R56+0x30] ;  /* 0x00003000380c7984 */ /* 0x000e240000000c00 */
[----:B------:R-:W-:-:S04]  /*0690*/  VIADDMNMX.U32 R16, R44, R17, R16, PT ;  /* 0x000000112c107246 */ /* 0x000fc80003800010 */
[----:B------:R-:W-:-:S04]  /*06a0*/  VIADDMNMX.U32 R16, R45, R18, R16, PT ;  /* 0x000000122d107246 */ /* 0x000fc80003800010 */
[----:B------:R-:W-:-:S04]  /*06b0*/  VIADDMNMX.U32 R16, R42, R19, R16, PT ;  /* 0x000000132a107246 */ /* 0x000fc80003800010 */
[----:B--2---:R-:W-:Y:S02]  /*06c0*/  VIADDMNMX.U32 R20, R43, R20, R16, PT ;  /* 0x000000142b147246 */ /* 0x004fe40003800010 */
[----:B------:R-:W1:Y:S02]  /*06d0*/  LDS.128 R16, [R56+0x40] ;  /* 0x0000400038107984 */ /* 0x000e640000000c00 */
[----:B------:R-:W-:-:S04]  /*06e0*/  VIADDMNMX.U32 R20, R40, R21, R20, PT ;  /* 0x0000001528147246 */ /* 0x000fc80003800014 */
[----:B------:R-:W-:-:S04]  /*06f0*/  VIADDMNMX.U32 R20, R41, R22, R20, PT ;  /* 0x0000001629147246 */ /* 0x000fc80003800014 */
[----:B------:R-:W-:-:S04]  /*0700*/  VIADDMNMX.U32 R20, R38, R23, R20, PT ;  /* 0x0000001726147246 */ /* 0x000fc80003800014 */
[----:B0-----:R-:W-:Y:S02]  /*0710*/  VIADDMNMX.U32 R12, R39, R12, R20, PT ;  /* 0x0000000c270c7246 */ /* 0x001fe40003800014 */
[----:B------:R-:W0:Y:S02]  /*0720*/  LDS.128 R20, [R56+0x50] ;  /* 0x0000500038147984 */ /* 0x000e240000000c00 */
[----:B------:R-:W-:-:S04]  /*0730*/  VIADDMNMX.U32 R12, R36, R13, R12, PT ;  /* 0x0000000d240c7246 */ /* 0x000fc8000380000c */
[----:B------:R-:W-:-:S04]  /*0740*/  VIADDMNMX.U32 R12, R37, R14, R12, PT ;  /* 0x0000000e250c7246 */ /* 0x000fc8000380000c */
[----:B------:R-:W-:-:S04]  /*0750*/  VIADDMNMX.U32 R12, R34, R15, R12, PT ;  /* 0x0000000f220c7246 */ /* 0x000fc8000380000c */
[----:B-1----:R-:W-:Y:S02]  /*0760*/  VIADDMNMX.U32 R16, R35, R16, R12, PT ;  /* 0x0000001023107246 */ /* 0x002fe4000380000c */
[----:B------:R-:W1:Y:S02]  /*0770*/  LDS.128 R12, [R56+0x60] ;  /* 0x00006000380c7984 */ /* 0x000e640000000c00 */
[----:B------:R-:W-:-:S04]  /*0780*/  VIADDMNMX.U32 R16, R32, R17, R16, PT ;  /* 0x0000001120107246 */ /* 0x000fc80003800010 */
[----:B------:R-:W-:-:S04]  /*0790*/  VIADDMNMX.U32 R16, R33, R18, R16, PT ;  /* 0x0000001221107246 */ /* 0x000fc80003800010 */
[----:B------:R-:W-:Y:S02]  /*07a0*/  VIADDMNMX.U32 R57, R30, R19, R16, PT ;  /* 0x000000131e397246 */ /* 0x000fe40003800010 */
[----:B------:R-:W2:Y:S02]  /*07b0*/  LDS.128 R16, [R56+0x70] ;  /* 0x0000700038107984 */ /* 0x000ea40000000c00 */
[----:B0-----:R-:W-:-:S04]  /*07c0*/  VIADDMNMX.U32 R20, R31, R20, R57, PT ;  /* 0x000000141f147246 */ /* 0x001fc80003800039 */
[----:B------:R-:W-:-:S04]  /*07d0*/  VIADDMNMX.U32 R20, R28, R21, R20, PT ;  /* 0x000000151c147246 */ /* 0x000fc80003800014 */
[----:B------:R-:W-:-:S04]  /*07e0*/  VIADDMNMX.U32 R20, R29, R22, R20, PT ;  /* 0x000000161d147246 */ /* 0x000fc80003800014 */
[----:B------:R-:W-:-:S04]  /*07f0*/  VIADDMNMX.U32 R20, R0, R23, R20, PT ;  /* 0x0000001700147246 */ /* 0x000fc80003800014 */
[----:B-1----:R-:W-:-:S04]  /*0800*/  VIADDMNMX.U32 R12, R5, R12, R20, PT ;  /* 0x0000000c050c7246 */ /* 0x002fc80003800014 */
[----:B------:R-:W-:-:S04]  /*0810*/  VIADDMNMX.U32 R12, R2, R13, R12, PT ;  /* 0x0000000d020c7246 */ /* 0x000fc8000380000c */
[----:B------:R-:W-:-:S04]  /*0820*/  VIADDMNMX.U32 R12, R7, R14, R12, PT ;  /* 0x0000000e070c7246 */ /* 0x000fc8000380000c */
[----:B------:R-:W-:Y:S02]  /*0830*/  VIADDMNMX.U32 R12, R4, R15, R12, PT ;  /* 0x0000000f040c7246 */ /* 0x000fe4000380000c */
[----:B------:R-:W0:Y:S02]  /*0840*/  LDC R15, c[0x3][0x8] ;  /* 0x00c00200ff0f7b82 */ /* 0x000e240000000800 */
[----:B--2---:R-:W-:-:S04]  /*0850*/  VIADDMNMX.U32 R12, R9, R16, R12, PT ;  /* 0x00000010090c7246 */ /* 0x004fc8000380000c */
[----:B------:R-:W-:-:S04]  /*0860*/  VIADDMNMX.U32 R12, R6, R17, R12, PT ;  /* 0x00000011060c7246 */ /* 0x000fc8000380000c */
[----:B------:R-:W-:-:S04]  /*0870*/  VIADDMNMX.U32 R12, R11, R18, R12, PT ;  /* 0x000000120b0c7246 */ /* 0x000fc8000380000c */
[----:B------:R-:W-:Y:S01]  /*0880*/  VIADDMNMX.U32 R19, R8, R19, R12, PT ;  /* 0x0000001308137246 */ /* 0x000fe2000380000c */
[----:B------:R-:W-:-:S03]  /*0890*/  IMAD.WIDE R12, R10, 0x4, R54 ;  /* 0x000000040a0c7825 */ /* 0x000fc600078e0236 */
[----:B------:R-:W-:Y:S01]  /*08a0*/  ISETP.GT.U32.AND P0, PT, R24, R19, PT ;  /* 0x000000131800720c */ /* 0x000fe20003f04070 */
[----:B---3--:R-:W-:Y:S02]  /*08b0*/  IMAD.MOV.U32 R24, RZ, RZ, R3 ;  /* 0x000000ffff187224 */ /* 0x008fe400078e0003 */
[C---:B0-----:R-:W-:Y:S02]  /*08c0*/  IMAD R10, R15.reuse, 0x20, R10 ;  /* 0x000000200f0a7824 */ /* 0x041fe400078e020a */
[C---:B------:R-:W-:Y:S02]  /*08d0*/  IMAD R26, R15.reuse, 0x20, R26 ;  /* 0x000000200f1a7824 */ /* 0x040fe400078e021a */
[----:B------:R-:W-:-:S06]  /*08e0*/  IMAD R27, R15, 0x20, R27 ;  /* 0x000000200f1b7824 */ /* 0x000fcc00078e021b */
[----:B------:R1:W-:Y:S01]  /*08f0*/  @P0 STG.E desc[UR8][R12.64], R19 ;  /* 0x000000130c000986 */ /* 0x0003e2000c101908 */
[----:B------:R-:W-:Y:S05]  /*0900*/  BRA.U UP0, `(.L_x_1) ;  /* 0xfffffffd000c7547 */ /* 0x000fea000b83ffff */
.L_x_0:
[----:B-12---:R-:W0:Y:S01]  /*0910*/  S2R R13, SR_CgaCtaId ;  /* 0x00000000000d7919 */ /* 0x006e220000008800 */
[----:B------:R-:W-:Y:S01]  /*0920*/  MOV R12, 0x400 ;  /* 0x00000400000c7802 */ /* 0x000fe20000000f00 */
[----:B------:R-:W1:Y:S04]  /*0930*/  S2R R15, SR_TID.Y ;  /* 0x00000000000f7919 */ /* 0x000e680000002200 */
[----:B------:R-:W-:-:S05]  /*0940*/  VIADD R12, R12, 0x1000 ;  /* 0x000010000c0c7836 */ /* 0x000fca0000000000 */
[----:B0-----:R-:W-:-:S05]  /*0950*/  LEA R13, R13, R12, 0x18 ;  /* 0x0000000c0d0d7211 */ /* 0x001fca00078ec0ff */
[----:B------:R-:W-:-:S04]  /*0960*/  IMAD R50, R50, 0x1000, R13 ;  /* 0x0000100032327824 */ /* 0x000fc800078e020d */
[----:B-1----:R-:W-:-:S05]  /*0970*/  IMAD R50, R15, 0x80, R50 ;  /* 0x000000800f327824 */ /* 0x002fca00078e0232 */
[----:B------:R-:W0:Y:S04]  /*0980*/  LDS.128 R12, [R50] ;  /* 0x00000000320c7984 */ /* 0x000e280000000c00 */
[----:B------:R-:W1:Y:S04]  /*0990*/  LDS.128 R24, [R50+0x10] ;  /* 0x0000100032187984 */ /* 0x000e680000000c00 */
[----:B------:R-:W2:Y:S04]  /*09a0*/  LDS.128 R16, [R50+0x20] ;  /* 0x0000200032107984 */ /* 0x000ea80000000c00 */
[----:B------:R-:W3:Y:S01]  /*09b0*/  LDS.128 R20, [R50+0x30] ;  /* 0x0000300032147984 */ /* 0x000ee20000000c00 */
[----:B0----5:R-:W-:-:S04]  /*09c0*/  VIADDMNMX.U32 R12, R51, R12, R3, PT ;  /* 0x0000000c330c7246 */ /* 0x021fc80003800003 */
[----:B------:R-:W-:-:S04]  /*09d0*/  VIADDMNMX.U32 R12, R48, R13, R12, PT ;  /* 0x0000000d300c7246 */ /* 0x000fc8000380000c */
[----:B------:R-:W-:-:S04]  /*09e0*/  VIADDMNMX.U32 R12, R49, R14, R12, PT ;  /* 0x0000000e310c7246 */ /* 0x000fc8000380000c */
[----:B------:R-:W-:-:S04]  /*09f0*/  VIADDMNMX.U32 R12, R46, R15, R12, PT ;  /* 0x0000000f2e0c7246 */ /* 0x000fc8000380000c */
[----:B-1----:R-:W-:-:S04]  /*0a00*/  VIADDMNMX.U32 R12, R47, R24, R12, PT ;  /* 0x000000182f0c7246 */ /* 0x002fc8000380000c */
[----:B------:R-:W-:-:S04]  /*0a10*/  VIADDMNMX.U32 R12, R44, R25, R12, PT ;  /* 0x000000192c0c7246 */ /* 0x000fc8000380000c */
[----:B------:R-:W-:Y:S02]  /*0a20*/  VIADDMNMX.U32 R26, R45, R26, R12, PT ;  /* 0x0000001a2d1a7246 */ /* 0x000fe4000380000c */
[----:B------:R-:W0:Y:S02]  /*0a30*/  LDS.128 R12, [R50+0x40] ;  /* 0x00004000320c7984 */ /* 0x000e240000000c00 */
[----:B------:R-:W-:-:S04]  /*0a40*/  VIADDMNMX.U32 R26, R42, R27, R26, PT ;  /* 0x0000001b2a1a7246 */ /* 0x000fc8000380001a */
[----:B--2---:R-:W-:Y:S02]  /*0a50*/  VIADDMNMX.U32 R16, R43, R16, R26, PT ;  /* 0x000000102b107246 */ /* 0x004fe4000380001a */
[----:B------:R-:W1:Y:S02]  /*0a60*/  LDS.128 R24, [R50+0x50] ;  /* 0x0000500032187984 */ /* 0x000e640000000c00 */
[----:B------:R-:W-:-:S04]  /*0a70*/  VIADDMNMX.U32 R16, R40, R17, R16, PT ;  /* 0x0000001128107246 */ /* 0x000fc80003800010 */
[----:B------:R-:W-:-:S04]  /*0a80*/  VIADDMNMX.U32 R16, R41, R18, R16, PT ;  /* 0x0000001229107246 */ /* 0x000fc80003800010 */
[----:B------:R-:W-:-:S04]  /*0a90*/  VIADDMNMX.U32 R16, R38, R19, R16, PT ;  /* 0x0000001326107246 */ /* 0x000fc80003800010 */
[----:B---3--:R-:W-:-:S04]  /*0aa0*/  VIADDMNMX.U32 R16, R39, R20, R16, PT ;  /* 0x0000001427107246 */ /* 0x008fc80003800010 */
[----:B------:R-:W-:-:S04]  /*0ab0*/  VIADDMNMX.U32 R16, R36, R21, R16, PT ;  /* 0x0000001524107246 */ /* 0x000fc80003800010 */
[----:B------:R-:W-:Y:S02]  /*0ac0*/  VIADDMNMX.U32 R22, R37, R22, R16, PT ;  /* 0x0000001625167246 */ /* 0x000fe40003800010 */
[----:B------:R-:W2:Y:S02]  /*0ad0*/  LDS.128 R16, [R50+0x60] ;  /* 0x0000600032107984 */ /* 0x000ea40000000c00 */
[----:B------:R-:W-:-:S04]  /*0ae0*/  VIADDMNMX.U32 R22, R34, R23, R22, PT ;  /* 0x0000001722167246 */ /* 0x000fc80003800016 */
[----:B0-----:R-:W-:Y:S02]  /*0af0*/  VIADDMNMX.U32 R12, R35, R12, R22, PT ;  /* 0x0000000c230c7246 */ /* 0x001fe40003800016 */
[----:B------:R-:W0:Y:S02]  /*0b00*/  LDS.128 R20, [R50+0x70] ;  /* 0x0000700032147984 */ /* 0x000e240000000c00 */
[----:B------:R-:W-:-:S04]  /*0b10*/  VIADDMNMX.U32 R12, R32, R13, R12, PT ;  /* 0x0000000d200c7246 */ /* 0x000fc8000380000c */
[----:B------:R-:W-:-:S04]  /*0b20*/  VIADDMNMX.U32 R12, R33, R14, R12, PT ;  /* 0x0000000e210c7246 */ /* 0x000fc8000380000c */
[----:B------:R-:W-:-:S04]  /*0b30*/  VIADDMNMX.U32 R12, R30, R15, R12, PT ;  /* 0x0000000f1e0c7246 */ /* 0x000fc8000380000c */
[----:B-1----:R-:W-:-:S04]  /*0b40*/  VIADDMNMX.U32 R12, R31, R24, R12, PT ;  /* 0x000000181f0c7246 */ /* 0x002fc8000380000c */
[----:B------:R-:W-:-:S04]  /*0b50*/  VIADDMNMX.U32 R12, R28, R25, R12, PT ;  /* 0x000000191c0c7246 */ /* 0x000fc8000380000c */
[----:B------:R-:W-:-:S04]  /*0b60*/  VIADDMNMX.U32 R12, R29, R26, R12, PT ;  /* 0x0000001a1d0c7246 */ /* 0x000fc8000380000c */
[----:B------:R-:W-:-:S04]  /*0b70*/  VIADDMNMX.U32 R12, R0, R27, R12, PT ;  /* 0x0000001b000c7246 */ /* 0x000fc8000380000c */
[----:B--2---:R-:W-:-:S04]  /*0b80*/  VIADDMNMX.U32 R12, R5, R16, R12, PT ;  /* 0x00000010050c7246 */ /* 0x004fc8000380000c */
[----:B------:R-:W-:-:S04]  /*0b90*/  VIADDMNMX.U32 R12, R2, R17, R12, PT ;  /* 0x00000011020c7246 */ /* 0x000fc8000380000c */
[----:B------:R-:W-:-:S04]  /*0ba0*/  VIADDMNMX.U32 R12, R7, R18, R12, PT ;  /* 0x00000012070c7246 */ /* 0x000fc8000380000c */
[----:B------:R-:W-:-:S04]  /*0bb0*/  VIADDMNMX.U32 R12, R4, R19, R12, PT ;  /* 0x00000013040c7246 */ /* 0x000fc8000380000c */
[----:B0-----:R-:W-:-:S04]  /*0bc0*/  VIADDMNMX.U32 R12, R9, R20, R12, PT ;  /* 0x00000014090c7246 */ /* 0x001fc8000380000c */
[----:B------:R-:W-:-:S04]  /*0bd0*/  VIADDMNMX.U32 R12, R6, R21, R12, PT ;  /* 0x00000015060c7246 */ /* 0x000fc8000380000c */
[----:B------:R-:W-:-:S04]  /*0be0*/  VIADDMNMX.U32 R12, R11, R22, R12, PT ;  /* 0x000000160b0c7246 */ /* 0x000fc8000380000c */
[----:B------:R-:W-:-:S04]  /*0bf0*/  VIADDMNMX.U32 R12, R8, R23, R12, PT ;  /* 0x00000017080c7246 */ /* 0x000fc8000380000c */
[----:B------:R-:W-:-:S13]  /*0c00*/  ISETP.GT.U32.AND P0, PT, R3, R12, PT ;  /* 0x0000000c0300720c */ /* 0x000fda0003f04070 */
[----:B------:R-:W-:Y:S05]  /*0c10*/  @!P0 EXIT ;  /* 0x000000000000894d */ /* 0x000fea0003800000 */
[----:B------:R-:W-:-:S05]  /*0c20*/  IMAD.WIDE R10, R10, 0x4, R54 ;  /* 0x000000040a0a7825 */ /* 0x000fca00078e0236 */
[----:B------:R-:W-:Y:S01]  /*0c30*/  STG.E desc[UR8][R10.64], R12 ;  /* 0x0000000c0a007986 */ /* 0x000fe2000c101908 */
[----:B------:R-:W-:Y:S05]  /*0c40*/  EXIT ;  /* 0x000000000000794d */ /* 0x000fea0003800000 */
.L_x_2:
[----:B------:R-:W-:-:S00]  /*0c50*/  BRA `(.L_x_2) ;  /* 0xfffffffc00fc7947 */ /* 0x000fc0000383ffff */
[----:B------:R-:W-:-:S00]  /*0c60*/  NOP ;  /* 0x0000000000007918 */ /* 0x000fc00000000000 */
        /* <DEDUP_REMOVED lines=9> */
.L_x_7:


//--------------------- .text._Z10cal_phase3iii   --------------------------
	.section	.text._Z10cal_phase3iii,"ax",@progbits
	.align	128
        .global         _Z10cal_phase3iii
        .type           _Z10cal_phase3iii,@function
        .size           _Z10cal_phase3iii,(.L_x_8 - _Z10cal_phase3iii)
        .other          _Z10cal_phase3iii,@"STO_CUDA_ENTRY STV_DEFAULT"
_Z10cal_phase3iii:
.text._Z10cal_phase3iii:
[----:B------:R-:W-:Y:S08]  /*0000*/  LDC R1, c[0x0][0x37c] ;  /* 0x0000df00ff017b82 */ /* 0x000ff00000000800 */
[----:B------:R-:W0:Y:S08]  /*0010*/  S2UR UR4, SR_CTAID.X ;  /* 0x00000000000479c3 */ /* 0x000e300000002500 */
[----:B------:R-:W0:Y:S02]  /*0020*/  LDC R0, c[0x0][0x388] ;  /* 0x0000e200ff007b82 */ /* 0x000e240000000800 */
[----:B0-----:R-:W-:-:S05]  /*0030*/  IADD3 R0, PT, PT, -R0, UR4, RZ ;  /* 0x0000000400007c10 */ /* 0x001fca000fffe1ff */
[----:B------:R-:W-:-:S05]  /*0040*/  IMAD.SHL.U32 R17, R0, 0x20, RZ ;  /* 0x0000002000117824 */ /* 0x000fca00078e00ff */
[----:B------:R-:W-:-:S13]  /*0050*/  ISETP.NE.AND P0, PT, R17, RZ, PT ;  /* 0x000000ff1100720c */ /* 0x000fda0003f05270 */
[----:B------:R-:W-:Y:S05]  /*0060*/  @!P0 EXIT ;  /* 0x000000000000894d */ /* 0x000fea0003800000 */
[----:B------:R-:W0:Y:S01]  /*0070*/  S2R R12, SR_TID.X ;  /* 0x00000000000c7919 */ /* 0x000e220000002100 */
[----:B------:R-:W0:Y:S01]  /*0080*/  LDCU UR4, c[0x3][0x8] ;  /* 0x00c00100ff0477ac */ /* 0x000e220008000800 */
[----:B------:R-:W1:Y:S01]  /*0090*/  LDC.64 R6, c[0x3][RZ] ;  /* 0x00c00000ff067b82 */ /* 0x000e620000000a00 */
[----:B------:R-:W0:Y:S01]  /*00a0*/  S2R R9, SR_TID.Y ;  /* 0x0000000000097919 */ /* 0x000e220000002200 */
[----:B------:R-:W2:Y:S01]  /*00b0*/  LDCU.64 UR6, c[0x0][0x380] ;  /* 0x00007000ff0677ac */ /* 0x000ea20008000a00 */
[----:B------:R-:W3:Y:S01]  /*00c0*/  LDCU.64 UR8, c[0x0][0x358] ;  /* 0x00006b00ff0877ac */ /* 0x000ee20008000a00 */
[----:B0-----:R-:W-:-:S04]  /*00d0*/  IMAD R0, R9, UR4, R12 ;  /* 0x0000000409007c24 */ /* 0x001fc8000f8e020c */
[C---:B--2---:R-:W-:Y:S01]  /*00e0*/  VIADD R3, R0.reuse, UR7 ;  /* 0x0000000700037c36 */ /* 0x044fe20008000000 */
[----:B------:R-:W-:-:S05]  /*00f0*/  IADD3 R5, PT, PT, R0, UR6, R17 ;  /* 0x0000000600057c10 */ /* 0x000fca000fffe011 */
[----:B-1----:R-:W-:-:S04]  /*0100*/  IMAD.WIDE R4, R5, 0x4, R6 ;  /* 0x0000000405047825 */ /* 0x002fc800078e0206 */
[----:B------:R-:W-:Y:S01]  /*0110*/  IMAD.WIDE R6, R3, 0x4, R6 ;  /* 0x0000000403067825 */ /* 0x000fe200078e0206 */
[----:B---3--:R-:W2:Y:S04]  /*0120*/  LDG.E R8, desc[UR8][R4.64] ;  /* 0x0000000804087981 */ /* 0x008ea8000c1e1900 */
[----:B------:R-:W3:Y:S01]  /*0130*/  LDG.E R10, desc[UR8][R6.64] ;  /* 0x00000008060a7981 */ /* 0x000ee2000c1e1900 */
[----:B------:R-:W0:Y:S01]  /*0140*/  S2UR UR6, SR_CgaCtaId ;  /* 0x00000000000679c3 */ /* 0x000e220000008800 */
[----:B------:R-:W-:Y:S01]  /*0150*/  UMOV UR4, 0x400 ;  /* 0x0000040000047882 */ /* 0x000fe20000000000 */
[----:B------:R-:W-:Y:S01]  /*0160*/  IMAD.WIDE R16, R17, 0x4, R6 ;  /* 0x0000000411107825 */ /* 0x000fe200078e0206 */
[----:B------:R-:W-:Y:S02]  /*0170*/  UIADD3 UR5, UPT, UPT, UR4, 0x1000, URZ ;  /* 0x0000100004057890 */ /* 0x000fe4000fffe0ff */
[----:B0-----:R-:W-:-:S02]  /*0180*/  ULEA UR4, UR6, UR4, 0x18 ;  /* 0x0000000406047291 */ /* 0x001fc4000f8ec0ff */
[----:B------:R-:W-:-:S04]  /*0190*/  ULEA UR5, UR6, UR5, 0x18 ;  /* 0x0000000506057291 */ /* 0x000fc8000f8ec0ff */
[----:B------:R-:W-:Y:S02]  /*01a0*/  LEA R2, R12, UR4, 0x2 ;  /* 0x000000040c027c11 */ /* 0x000fe4000f8e10ff */
[----:B------:R-:W-:-:S03]  /*01b0*/  LEA R3, R9, UR5, 0x7 ;  /* 0x0000000509037c11 */ /* 0x000fc6000f8e38ff */
[----:B------:R-:W-:Y:S02]  /*01c0*/  IMAD R9, R9, 0x80, R2 ;  /* 0x0000008009097824 */ /* 0x000fe400078e0202 */
[----:B------:R-:W-:-:S03]  /*01d0*/  IMAD R11, R12, 0x4, R3 ;  /* 0x000000040c0b7824 */ /* 0x000fc600078e0203 */
[----:B--2---:R-:W-:Y:S04]  /*01e0*/  STS [R9], R8 ;  /* 0x0000000809007388 */ /* 0x004fe80000000800 */
[----:B---3--:R-:W-:Y:S01]  /*01f0*/  STS [R11], R10 ;  /* 0x0000000a0b007388 */ /* 0x008fe20000000800 */
[----:B------:R-:W-:Y:S06]  /*0200*/  BAR.SYNC.DEFER_BLOCKING 0x0 ;  /* 0x0000000000007b1d */ /* 0x000fec0000010000 */
[----:B------:R-:W2:Y:S04]  /*0210*/  LDG.E R0, desc[UR8][R16.64] ;  /* 0x0000000810007981 */ /* 0x000ea8000c1e1900 */
[----:B------:R-:W-:Y:S04]  /*0220*/  LDS R18, [R2+0x80] ;  /* 0x0000800002127984 */ /* 0x000fe80000000800 */
[----:B------:R-:W0:Y:S04]  /*0230*/  LDS.128 R4, [R3] ;  /* 0x0000000003047984 */ /* 0x000e280000000c00 */
[----:B------:R-:W1:Y:S04]  /*0240*/  LDS R21, [R2] ;  /* 0x0000000002157984 */ /* 0x000e680000000800 */
[----:B------:R-:W3:Y:S04]  /*0250*/  LDS R26, [R2+0x100] ;  /* 0x00010000021a7984 */ /* 0x000ee80000000800 */
[----:B------:R-:W4:Y:S04]  /*0260*/  LDS R24, [R2+0x180] ;  /* 0x0001800002187984 */ /* 0x000f280000000800 */
[----:B------:R-:W-:Y:S04]  /*0270*/  LDS R19, [R2+0x200] ;  /* 0x0002000002137984 */ /* 0x000fe80000000800 */
[----:B------:R-:W5:Y:S04]  /*0280*/  LDS.128 R12, [R3+0x10] ;  /* 0x00001000030c7984 */ /* 0x000f680000000c00 */
[----:B------:R-:W5:Y:S04]  /*0290*/  LDS R20, [R2+0x280] ;  /* 0x0002800002147984 */ /* 0x000f680000000800 */
[----:B------:R-:W5:Y:S04]  /*02a0*/  LDS R23, [R2+0x300] ;  /* 0x0003000002177984 */ /* 0x000f680000000800 */
[----:B------:R-:W5:Y:S04]  /*02b0*/  LDS R22, [R2+0x380] ;  /* 0x0003800002167984 */ /* 0x000f680000000800 */
[----:B------:R-:W-:Y:S04]  /*02c0*/  LDS R25, [R2+0x400] ;  /* 0x0004000002197984 */ /* 0x000fe80000000800 */
[----:B------:R-:W5:Y:S01]  /*02d0*/  LDS.128 R8, [R3+0x20] ;  /* 0x0000200003087984 */ /* 0x000f620000000c00 */
[----:B0-----:R-:W-:-:S03]  /*02e0*/  IMAD.IADD R5, R18, 0x1, R5 ;  /* 0x0000000112057824 */ /* 0x001fc600078e0205 */
[----:B------:R-:W0:Y:S02]  /*02f0*/  LDS R18, [R2+0x480] ;  /* 0x0004800002127984 */ /* 0x000e240000000800 */
[----:B-1----:R-:W-:Y:S02]  /*0300*/  VIADDMNMX.U32 R5, R21, R4, R5, PT ;  /* 0x0000000415057246 */ /* 0x002fe40003800005 */
[----:B------:R-:W1:Y:S02]  /*0310*/  LDS R21, [R2+0x500] ;  /* 0x0005000002157984 */ /* 0x000e640000000800 */
[----:B---3--:R-:W-:Y:S02]  /*0320*/  VIADDMNMX.U32 R5, R26, R6, R5, PT ;  /* 0x000000061a057246 */ /* 0x008fe40003800005 */
[----:B------:R-:W-:Y:S02]  /*0330*/  LDS R27, [R2+0xd00] ;  /* 0x000d0000021b7984 */ /* 0x000fe40000000800 */
[----:B----4-:R-:W-:-:S02]  /*0340*/  VIADDMNMX.U32 R5, R24, R7, R5, PT ;  /* 0x0000000718057246 */ /* 0x010fc40003800005 */
[----:B------:R-:W3:Y:S02]  /*0350*/  LDS R24, [R2+0x580] ;  /* 0x0005800002187984 */ /* 0x000ee40000000800 */
[----:B-----5:R-:W-:Y:S02]  /*0360*/  VIADDMNMX.U32 R12, R19, R12, R5, PT ;  /* 0x0000000c130c7246 */ /* 0x020fe40003800005 */
[----:B------:R-:W-:Y:S02]  /*0370*/  LDS R26, [R2+0xd80] ;  /* 0x000d8000021a7984 */ /* 0x000fe40000000800 */
[----:B------:R-:W-:Y:S02]  /*0380*/  VIADDMNMX.U32 R12, R20, R13, R12, PT ;  /* 0x0000000d140c7246 */ /* 0x000fe4000380000c */
[----:B------:R-:W-:Y:S02]  /*0390*/  LDS R19, [R2+0x600] ;  /* 0x0006000002137984 */ /* 0x000fe40000000800 */
[----:B------:R-:W-:-:S02]  /*03a0*/  VIADDMNMX.U32 R12, R23, R14, R12, PT ;  /* 0x0000000e170c7246 */ /* 0x000fc4000380000c */
[----:B------:R-:W4:Y:S02]  /*03b0*/  LDS.128 R4, [R3+0x30] ;  /* 0x0000300003047984 */ /* 0x000f240000000c00 */
[----:B------:R-:W-:Y:S02]  /*03c0*/  VIADDMNMX.U32 R12, R22, R15, R12, PT ;  /* 0x0000000f160c7246 */ /* 0x000fe4000380000c */
[----:B------:R-:W5:Y:S04]  /*03d0*/  LDS R20, [R2+0x680] ;  /* 0x0006800002147984 */ /* 0x000f680000000800 */
[----:B------:R-:W5:Y:S01]  /*03e0*/  LDS R23, [R2+0x700] ;  /* 0x0007000002177984 */ /* 0x000f620000000800 */
[----:B------:R-:W-:-:S03]  /*03f0*/  VIADDMNMX.U32 R8, R25, R8, R12, PT ;  /* 0x0000000819087246 */ /* 0x000fc6000380000c */
[----:B------:R-:W5:Y:S01]  /*0400*/  LDS R22, [R2+0x780] ;  /* 0x0007800002167984 */ /* 0x000f620000000800 */
[----:B0-----:R-:W-:-:S03]  /*0410*/  VIADDMNMX.U32 R8, R18, R9, R8, PT ;  /* 0x0000000912087246 */ /* 0x001fc60003800008 */
[----:B------:R-:W-:Y:S01]  /*0420*/  LDS R25, [R2+0x800] ;  /* 0x0008000002197984 */ /* 0x000fe20000000800 */
[----:B-1----:R-:W-:-:S03]  /*0430*/  VIADDMNMX.U32 R8, R21, R10, R8, PT ;  /* 0x0000000a15087246 */ /* 0x002fc60003800008 */
[----:B------:R-:W0:Y:S04]  /*0440*/  LDS.128 R12, [R3+0x40] ;  /* 0x00004000030c7984 */ /* 0x000e280000000c00 */
[----:B------:R-:W1:Y:S01]  /*0450*/  LDS R18, [R2+0x880] ;  /* 0x0008800002127984 */ /* 0x000e620000000800 */
[----:B---3--:R-:W-:-:S03]  /*0460*/  VIADDMNMX.U32 R8, R24, R11, R8, PT ;  /* 0x0000000b18087246 */ /* 0x008fc60003800008 */
[----:B------:R-:W3:Y:S04]  /*0470*/  LDS R21, [R2+0x900] ;  /* 0x0009000002157984 */ /* 0x000ee80000000800 */
[----:B------:R-:W3:Y:S01]  /*0480*/  LDS R24, [R2+0x980] ;  /* 0x0009800002187984 */ /* 0x000ee20000000800 */
[----:B----4-:R-:W-:-:S03]  /*0490*/  VIADDMNMX.U32 R4, R19, R4, R8, PT ;  /* 0x0000000413047246 */ /* 0x010fc60003800008 */
[----:B------:R-:W-:Y:S01]  /*04a0*/  LDS R19, [R2+0xa00] ;  /* 0x000a000002137984 */ /* 0x000fe20000000800 */
[----:B-----5:R-:W-:-:S03]  /*04b0*/  VIADDMNMX.U32 R4, R20, R5, R4, PT ;  /* 0x0000000514047246 */ /* 0x020fc60003800004 */
[----:B------:R-:W4:Y:S01]  /*04c0*/  LDS.128 R8, [R3+0x50] ;  /* 0x0000500003087984 */ /* 0x000f220000000c00 */
[----:B------:R-:W-:-:S03]  /*04d0*/  VIADDMNMX.U32 R4, R23, R6, R4, PT ;  /* 0x0000000617047246 */ /* 0x000fc60003800004 */
[----:B------:R-:W5:Y:S01]  /*04e0*/  LDS R20, [R2+0xa80] ;  /* 0x000a800002147984 */ /* 0x000f620000000800 */
[----:B------:R-:W-:-:S03]  /*04f0*/  VIADDMNMX.U32 R4, R22, R7, R4, PT ;  /* 0x0000000716047246 */ /* 0x000fc60003800004 */
[----:B------:R-:W5:Y:S04]  /*0500*/  LDS R23, [R2+0xb00] ;  /* 0x000b000002177984 */ /* 0x000f680000000800 */
[----:B------:R-:W5:Y:S01]  /*0510*/  LDS R22, [R2+0xb80] ;  /* 0x000b800002167984 */ /* 0x000f620000000800 */
[----:B0-----:R-:W-:-:S03]  /*0520*/  VIADDMNMX.U32 R12, R25, R12, R4, PT ;  /* 0x0000000c190c7246 */ /* 0x001fc60003800004 */
[----:B------:R-:W-:Y:S01]  /*0530*/  LDS R25, [R2+0xc00] ;  /* 0x000c000002197984 */ /* 0x000fe20000000800 */
[----:B-1----:R-:W-:-:S03]  /*0540*/  VIADDMNMX.U32 R12, R18, R13, R12, PT ;  /* 0x0000000d120c7246 */ /* 0x002fc6000380000c */
[----:B------:R-:W0:Y:S01]  /*0550*/  LDS.128 R4, [R3+0x60] ;  /* 0x0000600003047984 */ /* 0x000e220000000c00 */
[----:B---3--:R-:W-:-:S03]  /*0560*/  VIADDMNMX.U32 R12, R21, R14, R12, PT ;  /* 0x0000000e150c7246 */ /* 0x008fc6000380000c */
[----:B------:R-:W1:Y:S01]  /*0570*/  LDS R18, [R2+0xc80] ;  /* 0x000c800002127984 */ /* 0x000e620000000800 */
[----:B------:R-:W-:-:S03]  /*0580*/  VIADDMNMX.U32 R24, R24, R15, R12, PT ;  /* 0x0000000f18187246 */ /* 0x000fc6000380000c */
[----:B------:R-:W-:Y:S04]  /*0590*/  LDS R21, [R2+0xe00] ;  /* 0x000e000002157984 */ /* 0x000fe80000000800 */
[----:B------:R-:W3:Y:S01]  /*05a0*/  LDS.128 R12, [R3+0x70] ;  /* 0x00007000030c7984 */ /* 0x000ee20000000c00 */
[----:B----4-:R-:W-:-:S03]  /*05b0*/  VIADDMNMX.U32 R19, R19, R8, R24, PT ;  /* 0x0000000813137246 */ /* 0x010fc60003800018 */
[----:B------:R-:W4:Y:S01]  /*05c0*/  LDS R8, [R2+0xe80] ;  /* 0x000e800002087984 */ /* 0x000f220000000800 */
[----:B-----5:R-:W-:-:S03]  /*05d0*/  VIADDMNMX.U32 R19, R20, R9, R19, PT ;  /* 0x0000000914137246 */ /* 0x020fc60003800013 */
[----:B------:R-:W5:Y:S01]  /*05e0*/  LDS R9, [R2+0xf00] ;  /* 0x000f000002097984 */ /* 0x000f620000000800 */
[----:B------:R-:W-:-:S03]  /*05f0*/  VIADDMNMX.U32 R10, R23, R10, R19, PT ;  /* 0x0000000a170a7246 */ /* 0x000fc60003800013 */
[----:B------:R-:W5:Y:S01]  /*0600*/  LDS R20, [R2+0xf80] ;  /* 0x000f800002147984 */ /* 0x000f620000000800 */
[----:B------:R-:W-:-:S04]  /*0610*/  VIADDMNMX.U32 R10, R22, R11, R10, PT ;  /* 0x0000000b160a7246 */ /* 0x000fc8000380000a */
[----:B0-----:R-:W-:-:S04]  /*0620*/  VIADDMNMX.U32 R4, R25, R4, R10, PT ;  /* 0x0000000419047246 */ /* 0x001fc8000380000a */
[----:B-1----:R-:W-:-:S04]  /*0630*/  VIADDMNMX.U32 R4, R18, R5, R4, PT ;  /* 0x0000000512047246 */ /* 0x002fc80003800004 */
[----:B------:R-:W-:-:S04]  /*0640*/  VIADDMNMX.U32 R4, R27, R6, R4, PT ;  /* 0x000000061b047246 */ /* 0x000fc80003800004 */
[----:B------:R-:W-:-:S04]  /*0650*/  VIADDMNMX.U32 R4, R26, R7, R4, PT ;  /* 0x000000071a047246 */ /* 0x000fc80003800004 */
[----:B---3--:R-:W-:-:S04]  /*0660*/  VIADDMNMX.U32 R4, R21, R12, R4, PT ;  /* 0x0000000c15047246 */ /* 0x008fc80003800004 */
[----:B----4-:R-:W-:-:S04]  /*0670*/  VIADDMNMX.U32 R4, R8, R13, R4, PT ;  /* 0x0000000d08047246 */ /* 0x010fc80003800004 */
[----:B-----5:R-:W-:-:S04]  /*0680*/  VIADDMNMX.U32 R4, R9, R14, R4, PT ;  /* 0x0000000e09047246 */ /* 0x020fc80003800004 */
[----:B------:R-:W-:-:S04]  /*0690*/  VIADDMNMX.U32 R15, R20, R15, R4, PT ;  /* 0x0000000f140f7246 */ /* 0x000fc80003800004 */
[----:B--2---:R-:W-:-:S13]  /*06a0*/  ISETP.GT.U32.AND P0, PT, R0, R15, PT ;  /* 0x0000000f0000720c */ /* 0x004fda0003f04070 */
[----:B------:R-:W-:Y:S05]  /*06b0*/  @!P0 EXIT ;  /* 0x000000000000894d */ /* 0x000fea0003800000 */
[----:B------:R-:W-:Y:S01]  /*06c0*/  STG.E desc[UR8][R16.64], R15 ;  /* 0x0000000f10007986 */ /* 0x000fe2000c101908 */
[----:B------:R-:W-:Y:S05]  /*06d0*/  EXIT ;  /* 0x000000000000794d */ /* 0x000fea0003800000 */
.L_x_3:
        /* <DEDUP_REMOVED lines=10> */
.L_x_8:


//--------------------- .text._Z14cal_phase2_blkii --------------------------
	.section	.text._Z14cal_phase2_blkii,"ax",@progbits
	.align	128
        .global         _Z14cal_phase2_blkii
        .type           _Z14cal_phase2_blkii,@function
        .size           _Z14cal_phase2_blkii,(.L_x_9 - _Z14cal_phase2_blkii)
        .other          _Z14cal_phase2_blkii,@"STO_CUDA_ENTRY STV_DEFAULT"
_Z14cal_phase2_blkii:
.text._Z14cal_phase2_blkii:
[----:B------:R-:W-:Y:S01]  /*0000*/  LDC R1, c[0x0][0x37c] ;  /* 0x0000df00ff017b82 */ /* 0x000fe20000000800 */
[----:B------:R-:W0:Y:S01]  /*0010*/  S2R R10, SR_TID.X ;  /* 0x00000000000a7919 */ /* 0x000e220000002100 */
[----:B------:R-:W0:Y:S06]  /*0020*/  LDCU UR7, c[0x3][0x8] ;  /* 0x00c00100ff0777ac */ /* 0x000e2c0008000800 */
[----:B------:R-:W1:Y:S01]  /*0030*/  LDC.64 R4, c[0x3][RZ] ;  /* 0x00c00000ff047b82 */ /* 0x000e620000000a00 */
[----:B------:R-:W0:Y:S01]  /*0040*/  S2R R11, SR_TID.Y ;  /* 0x00000000000b7919 */ /* 0x000e220000002200 */
[----:B------:R-:W2:Y:S01]  /*0050*/  LDCU UR4, c[0x0][0x380] ;  /* 0x00007000ff0477ac */ /* 0x000ea20008000800 */
[----:B------:R-:W3:Y:S05]  /*0060*/  LDCU.64 UR8, c[0x0][0x358] ;  /* 0x00006b00ff0877ac */ /* 0x000eea0008000a00 */
[----:B------:R-:W4:Y:S01]  /*0070*/  S2UR UR6, SR_CgaCtaId ;  /* 0x00000000000679c3 */ /* 0x000f220000008800 */
[----:B------:R-:W5:Y:S01]  /*0080*/  LDCU UR10, c[0x0][0x384] ;  /* 0x00007080ff0a77ac */ /* 0x000f620008000800 */
[----:B0-----:R-:W-:-:S04]  /*0090*/  IMAD R0, R11, UR7, R10 ;  /* 0x000000070b007c24 */ /* 0x001fc8000f8e020a */
[----:B--2---:R-:W-:-:S04]  /*00a0*/  VIADD R3, R0, UR4 ;  /* 0x0000000400037c36 */ /* 0x004fc80008000000 */
[----:B-1----:R-:W-:-:S05]  /*00b0*/  IMAD.WIDE R2, R3, 0x4, R4 ;  /* 0x0000000403027825 */ /* 0x002fca00078e0204 */
[----:B---3--:R0:W2:Y:S01]  /*00c0*/  LDG.E R6, desc[UR8][R2.64] ;  /* 0x0000000802067981 */ /* 0x0080a2000c1e1900 */
[----:B------:R-:W-:Y:S01]  /*00d0*/  UMOV UR4, 0x400 ;  /* 0x0000040000047882 */ /* 0x000fe20000000000 */
[----:B-----5:R-:W-:Y:S01]  /*00e0*/  VIADD R7, R0, UR10 ;  /* 0x0000000a00077c36 */ /* 0x020fe20008000000 */
[----:B------:R-:W-:Y:S01]  /*00f0*/  UIADD3 UR5, UPT, UPT, UR4, 0x1000, URZ ;  /* 0x0000100004057890 */ /* 0x000fe2000fffe0ff */
[----:B------:R-:W1:Y:S03]  /*0100*/  S2R R8, SR_CTAID.X ;  /* 0x0000000000087919 */ /* 0x000e660000002500 */
[----:B----4-:R-:W-:-:S06]  /*0110*/  ULEA UR5, UR6, UR5, 0x18 ;  /* 0x0000000506057291 */ /* 0x010fcc000f8ec0ff */
[----:B------:R-:W-:-:S05]  /*0120*/  LEA R0, R10, UR5, 0x2 ;  /* 0x000000050a007c11 */ /* 0x000fca000f8e10ff */
[----:B------:R-:W-:Y:S02]  /*0130*/  IMAD R9, R11, 0x80, R0 ;  /* 0x000000800b097824 */ /* 0x000fe400078e0200 */
[----:B-1----:R-:W-:-:S04]  /*0140*/  IMAD R8, R8, UR7, RZ ;  /* 0x0000000708087c24 */ /* 0x002fc8000f8e02ff */
[----:B------:R-:W-:-:S04]  /*0150*/  IMAD R7, R8, 0x20, R7 ;  /* 0x0000002008077824 */ /* 0x000fc800078e0207 */
[----:B0-----:R-:W-:Y:S01]  /*0160*/  IMAD.WIDE R2, R7, 0x4, R4 ;  /* 0x0000000407027825 */ /* 0x001fe200078e0204 */
[----:B--2---:R-:W-:Y:S01]  /*0170*/  STS [R9], R6 ;  /* 0x0000000609007388 */ /* 0x004fe20000000800 */
[----:B------:R-:W-:Y:S06]  /*0180*/  BAR.SYNC.DEFER_BLOCKING 0x0 ;  /* 0x0000000000007b1d */ /* 0x000fec0000010000 */
[----:B------:R-:W2:Y:S01]  /*0190*/  LDG.E R4, desc[UR8][R2.64] ;  /* 0x0000000802047981 */ /* 0x000ea2000c1e1900 */
[----:B------:R-:W-:-:S06]  /*01a0*/  ULEA UR4, UR6, UR4, 0x18 ;  /* 0x0000000406047291 */ /* 0x000fcc000f8ec0ff */
[----:B------:R-:W-:-:S05]  /*01b0*/  LEA R5, R11, UR4, 0x7 ;  /* 0x000000040b057c11 */ /* 0x000fca000f8e38ff */
[----:B------:R-:W-:-:S05]  /*01c0*/  IMAD R7, R10, 0x4, R5 ;  /* 0x000000040a077824 */ /* 0x000fca00078e0205 */
[----:B--2---:R-:W-:Y:S04]  /*01d0*/  STS [R7], R4 ;  /* 0x0000000407007388 */ /* 0x004fe80000000800 */
[----:B------:R-:W-:Y:S04]  /*01e0*/  LDS R11, [R5] ;  /* 0x00000000050b7984 */ /* 0x000fe80000000800 */
[----:B------:R-:W0:Y:S02]  /*01f0*/  LDS R8, [R0] ;  /* 0x0000000000087984 */ /* 0x000e240000000800 */
[----:B0-----:R-:W-:-:S05]  /*0200*/  VIADDMNMX.U32 R8, R8, R11, R4, PT ;  /* 0x0000000b08087246 */ /* 0x001fca0003800004 */
[----:B------:R-:W-:Y:S04]  /*0210*/  STS [R7], R8 ;  /* 0x0000000807007388 */ /* 0x000fe80000000800 */
[----:B------:R-:W-:Y:S04]  /*0220*/  LDS R9, [R5+0x4] ;  /* 0x0000040005097984 */ /* 0x000fe80000000800 */
[----:B------:R-:W0:Y:S02]  /*0230*/  LDS R6, [R0+0x80] ;  /* 0x0000800000067984 */ /* 0x000e240000000800 */
        /* <DEDUP_REMOVED lines=8> */
[----:B0-----:R-:W-:-:S05]  /*02c0*/  IMAD.IADD R9, R9, 0x1, R12 ;  /* 0x0000000109097824 */ /* 0x001fca00078e020c */
[----:B------:R-:W-:-:S05]  /*02d0*/  VIMNMX.U32 R8, PT, PT, R10, R9, PT ;  /* 0x000000090a087248 */ /* 0x000fca0003fe0000 */
[----:B------:R-:W-:Y:S04]  /*02e0*/  STS [R7], R8 ;  /* 0x0000000807007388 */ /* 0x000fe80000000800 */
[----:B------:R-:W-:Y:S04]  /*02f0*/  LDS R9, [R5+0x10] ;  /* 0x0000100005097984 */ /* 0x000fe80000000800 */
[----:B------:R-:W0:Y:S02]  /*0300*/  LDS R6, [R0+0x200] ;  /* 0x0002000000067984 */ /* 0x000e240000000800 */
[----:B0-----:R-:W-:-:S05]  /*0310*/  IMAD.IADD R9, R9, 0x1, R6 ;  /* 0x0000000109097824 */ /* 0x001fca00078e0206 */
[----:B------:R-:W-:-:S04]  /*0320*/  ISETP.GT.U32.AND P0, PT, R8, R9, PT ;  /* 0x000000090800720c */ /* 0x000fc80003f04070 */
[----:B------:R-:W-:Y:S02]  /*0330*/  SEL R6, R9, R8, P0 ;  /* 0x0000000809067207 */ /* 0x000fe40000000000 */
[----:B------:R-:W-:-:S03]  /*0340*/  VIMNMX.U32 R9, PT, PT, R8, R9, PT ;  /* 0x0000000908097248 */ /* 0x000fc60003fe0000 */
[----:B------:R-:W-:Y:S04]  /*0350*/  STS [R7], R6 ;  /* 0x0000000607007388 */ /* 0x000fe80000000800 */
[----:B------:R-:W-:Y:S04]  /*0360*/  LDS R10, [R5+0x14] ;  /* 0x00001400050a7984 */ /* 0x000fe80000000800 */
[----:B------:R-:W0:Y:S02]  /*0370*/  LDS R11, [R0+0x280] ;  /* 0x00028000000b7984 */ /* 0x000e240000000800 */
[----:B0-----:R-:W-:-:S05]  /*0380*/  IMAD.IADD R10, R10, 0x1, R11 ;  /* 0x000000010a0a7824 */ /* 0x001fca00078e020b */
[CC--:B------:R-:W-:Y:S02]  /*0390*/  ISETP.GT.U32.AND P0, PT, R9.reuse, R10.reuse, PT ;  /* 0x0000000a0900720c */ /* 0x0c0fe40003f04070 */
[----:B------:R-:W-:Y:S02]  /*03a0*/  VIMNMX.U32 R9, PT, PT, R9, R10, PT ;  /* 0x0000000a09097248 */ /* 0x000fe40003fe0000 */
[----:B------:R-:W-:-:S05]  /*03b0*/  SEL R8, R10, R6, P0 ;  /* 0x000000060a087207 */ /* 0x000fca0000000000 */
        /* <DEDUP_REMOVED lines=179> */
[----:B------:R-:W-:-:S13]  /*0ef0*/  ISETP.GT.U32.AND P0, PT, R9, R10, PT ;  /* 0x0000000a0900720c */ /* 0x000fda0003f04070 */
[----:B------:R0:W-:Y:S01]  /*0f00*/  @P0 STG.E desc[UR8][R2.64], R10 ;  /* 0x0000000a02000986 */ /* 0x0001e2000c101908 */
[----:B------:R-:W-:Y:S05]  /*0f10*/  @P0 EXIT ;  /* 0x000000000000094d */ /* 0x000fea0003800000 */
[----:B------:R-:W-:-:S13]  /*0f20*/  ISETP.GT.U32.AND P0, PT, R4, R9, PT ;  /* 0x000000090400720c */ /* 0x000fda0003f04070 */
[----:B------:R-:W-:Y:S05]  /*0f30*/  @!P0 EXIT ;  /* 0x000000000000894d */ /* 0x000fea0003800000 */
[----:B------:R-:W-:Y:S01]  /*0f40*/  STG.E desc[UR8][R2.64], R9 ;  /* 0x0000000902007986 */ /* 0x000fe2000c101908 */
[----:B------:R-:W-:Y:S05]  /*0f50*/  EXIT ;  /* 0x000000000000794d */ /* 0x000fea0003800000 */
.L_x_4:
        /* <DEDUP_REMOVED lines=10> */
.L_x_9:


//--------------------- .text._Z14cal_phase2_rowii --------------------------
	.section	.text._Z14cal_phase2_rowii,"ax",@progbits
	.align	128
        .global         _Z14cal_phase2_rowii
        .type           _Z14cal_phase2_rowii,@function
        .size           _Z14cal_phase2_rowii,(.L_x_10 - _Z14cal_phase2_rowii)
        .other          _Z14cal_phase2_rowii,@"STO_CUDA_ENTRY STV_DEFAULT"
_Z14cal_phase2_rowii:
.text._Z14cal_phase2_rowii:
[----:B------:R-:W-:Y:S01]  /*0000*/  LDC R1, c[0x0][0x37c] ;  /* 0x0000df00ff017b82 */ /* 0x000fe20000000800 */
[----:B------:R-:W0:Y:S07]  /*0010*/  S2R R13, SR_TID.X ;  /* 0x00000000000d7919 */ /* 0x000e2e0000002100 */
[----:B------:R-:W1:Y:S01]  /*0020*/  S2UR UR4, SR_CTAID.X ;  /* 0x00000000000479c3 */ /* 0x000e620000002500 */
[----:B------:R-:W2:Y:S01]  /*0030*/  LDCU UR5, c[0x3][0x8] ;  /* 0x00c00100ff0577ac */ /* 0x000ea20008000800 */
[----:B------:R-:W2:Y:S06]  /*0040*/  S2R R12, SR_TID.Y ;  /* 0x00000000000c7919 */ /* 0x000eac0000002200 */
[----:B------:R-:W1:Y:S02]  /*0050*/  LDC.64 R2, c[0x0][0x380] ;  /* 0x0000e000ff027b82 */ /* 0x000e640000000a00 */
[----:B-1----:R-:W-:Y:S01]  /*0060*/  ISETP.NE.AND P0, PT, R3, UR4, PT ;  /* 0x0000000403007c0c */ /* 0x002fe2000bf05270 */
[----:B0-----:R-:W-:Y:S01]  /*0070*/  IMAD.IADD R2, R13, 0x1, R2 ;  /* 0x000000010d027824 */ /* 0x001fe200078e0202 */
[----:B------:R-:W-:-:S03]  /*0080*/  IADD3 R0, PT, PT, -R3, UR4, RZ ;  /* 0x0000000403007c10 */ /* 0x000fc6000fffe1ff */
[----:B--2---:R-:W-:-:S08]  /*0090*/  IMAD R3, R12, UR5, R2 ;  /* 0x000000050c037c24 */ /* 0x004fd0000f8e0202 */
[----:B------:R-:W-:Y:S05]  /*00a0*/  @!P0 EXIT ;  /* 0x000000000000894d */ /* 0x000fea0003800000 */
[----:B------:R-:W0:Y:S01]  /*00b0*/  LDC.64 R6, c[0x3][RZ] ;  /* 0x00c00000ff067b82 */ /* 0x000e220000000a00 */
[----:B------:R-:W1:Y:S01]  /*00c0*/  LDCU.64 UR4, c[0x0][0x358] ;  /* 0x00006b00ff0477ac */ /* 0x000e620008000a00 */
[----:B0-----:R-:W-:-:S04]  /*00d0*/  IMAD.WIDE R6, R3, 0x4, R6 ;  /* 0x0000000403067825 */ /* 0x001fc800078e0206 */
[----:B------:R-:W-:Y:S01]  /*00e0*/  IMAD.SHL.U32 R3, R0, 0x20, RZ ;  /* 0x0000002000037824 */ /* 0x000fe200078e00ff */
[----:B-1----:R0:W2:Y:S03]  /*00f0*/  LDG.E R9, desc[UR4][R6.64] ;  /* 0x0000000406097981 */ /* 0x0020a6000c1e1900 */
[----:B------:R-:W-:-:S05]  /*0100*/  IMAD.WIDE R2, R3, 0x4, R6 ;  /* 0x0000000403027825 */ /* 0x000fca00078e0206 */
[----:B------:R-:W3:Y:S01]  /*0110*/  LDG.E R0, desc[UR4][R2.64] ;  /* 0x0000000402007981 */ /* 0x000ee2000c1e1900 */
[----:B------:R-:W1:Y:S01]  /*0120*/  S2R R10, SR_CgaCtaId ;  /* 0x00000000000a7919 */ /* 0x000e620000008800 */
[----:B------:R-:W-:-:S05]  /*0130*/  MOV R4, 0x400 ;  /* 0x0000040000047802 */ /* 0x000fca0000000f00 */
[----:B------:R-:W-:-:S05]  /*0140*/  VIADD R5, R4, 0x1080 ;  /* 0x0000108004057836 */ /* 0x000fca0000000000 */
[C---:B-1----:R-:W-:Y:S02]  /*0150*/  LEA R8, R10.reuse, R5, 0x18 ;  /* 0x000000050a087211 */ /* 0x042fe400078ec0ff */
[----:B------:R-:W-:-:S03]  /*0160*/  LEA R5, R10, R4, 0x18 ;  /* 0x000000040a057211 */ /* 0x000fc600078ec0ff */
[----:B------:R-:W-:Y:S02]  /*0170*/  IMAD R4, R12, 0x84, R8 ;  /* 0x000000840c047824 */ /* 0x000fe400078e0208 */
[----:B------:R-:W-:-:S03]  /*0180*/  IMAD R11, R13, 0x84, R5 ;  /* 0x000000840d0b7824 */ /* 0x000fc600078e0205 */
[C---:B------:R-:W-:Y:S01]  /*0190*/  LEA R10, R13.reuse, R4, 0x2 ;  /* 0x000000040d0a7211 */ /* 0x040fe200078e10ff */
[C---:B------:R-:W-:Y:S02]  /*01a0*/  IMAD R4, R12.reuse, 0x84, R5 ;  /* 0x000000840c047824 */ /* 0x040fe400078e0205 */
[----:B------:R-:W-:Y:S02]  /*01b0*/  IMAD R5, R12, 0x4, R11 ;  /* 0x000000040c057824 */ /* 0x000fe400078e020b */
[C---:B0-----:R-:W-:Y:S02]  /*01c0*/  IMAD R6, R13.reuse, 0x84, R8 ;  /* 0x000000840d067824 */ /* 0x041fe400078e0208 */
[----:B------:R-:W-:Y:S01]  /*01d0*/  IMAD R8, R13, 0x4, R4 ;  /* 0x000000040d087824 */ /* 0x000fe200078e0204 */
[----:B--2---:R-:W-:Y:S04]  /*01e0*/  STS [R10], R9 ;  /* 0x000000090a007388 */ /* 0x004fe80000000800 */
[----:B---3--:R-:W-:Y:S01]  /*01f0*/  STS [R5], R0 ;  /* 0x0000000005007388 */ /* 0x008fe20000000800 */
[----:B------:R-:W-:Y:S06]  /*0200*/  BAR.SYNC.DEFER_BLOCKING 0x0 ;  /* 0x0000000000007b1d */ /* 0x000fec0000010000 */
[----:B------:R-:W-:Y:S04]  /*0210*/  LDS R11, [R6] ;  /* 0x00000000060b7984 */ /* 0x000fe80000000800 */
[----:B------:R-:W0:Y:S04]  /*0220*/  LDS R12, [R4] ;  /* 0x00000000040c7984 */ /* 0x000e280000000800 */
[----:B------:R-:W1:Y:S01]  /*0230*/  LDS R7, [R8] ;  /* 0x0000000008077984 */ /* 0x000e620000000800 */
[----:B0-----:R-:W-:-:S05]  /*0240*/  IMAD.IADD R11, R11, 0x1, R12 ;  /* 0x000000010b0b7824 */ /* 0x001fca00078e020c */
[----:B-1----:R-:W-:-:S13]  /*0250*/  ISETP.GT.U32.AND P0, PT, R7, R11, PT ;  /* 0x0000000b0700720c */ /* 0x002fda0003f04070 */
[----:B------:R-:W-:Y:S04]  /*0260*/  @P0 STS [R8], R11 ;  /* 0x0000000b08000388 */ /* 0x000fe80000000800 */
[----:B------:R-:W-:Y:S04]  /*0270*/  LDS R12, [R6+0x4] ;  /* 0x00000400060c7984 */ /* 0x000fe80000000800 */
[----:B------:R-:W0:Y:S01]  /*0280*/  LDS R9, [R4+0x4] ;  /* 0x0000040004097984 */ /* 0x000e220000000800 */
[----:B------:R-:W-:Y:S01]  /*0290*/  @P0 MOV R7, R11 ;  /* 0x0000000b00070202 */ /* 0x000fe20000000f00 */
[----:B0-----:R-:W-:-:S05]  /*02a0*/  IMAD.IADD R9, R12, 0x1, R9 ;  /* 0x000000010c097824 */ /* 0x001fca00078e0209 */
[----:B------:R-:W-:-:S13]  /*02b0*/  ISETP.GT.U32.AND P0, PT, R7, R9, PT ;  /* 0x000000090700720c */ /* 0x000fda0003f04070 */
[----:B------:R-:W-:Y:S04]  /*02c0*/  @P0 STS [R8], R9 ;  /* 0x0000000908000388 */ /* 0x000fe80000000800 */
[----:B------:R-:W-:Y:S04]  /*02d0*/  LDS R10, [R6+0x8] ;  /* 0x00000800060a7984 */ /* 0x000fe80000000800 */
[----:B------:R-:W0:Y:S01]  /*02e0*/  LDS R13, [R4+0x8] ;  /* 0x00000800040d7984 */ /* 0x000e220000000800 */
[----:B------:R-:W-:Y:S02]  /*02f0*/  @P0 IMAD.MOV.U32 R7, RZ, RZ, R9 ;  /* 0x000000ffff070224 */ /* 0x000fe400078e0009 */
[----:B0-----:R-:W-:-:S05]  /*0300*/  IMAD.IADD R10, R10, 0x1, R13 ;  /* 0x000000010a0a7824 */ /* 0x001fca00078e020d */
[----:B------:R-:W-:-:S13]  /*0310*/  ISETP.GT.U32.AND P0, PT, R7, R10, PT ;  /* 0x0000000a0700720c */ /* 0x000fda0003f04070 */
        /* <DEDUP_REMOVED lines=57> */
[----:B------:R-:W-:Y:S01]  /*06b0*/  @P0 IMAD.MOV.U32 R7, RZ, RZ, R10 ;  /* 0x000000ffff070224 */ /* 0x000fe200078e000a */
[----:B0-----:R-:W-:-:S04]  /*06c0*/  IADD3 R11, PT, PT, R11, R12, RZ ;  /* 0x0000000c0b0b7210 */ /* 0x001fc80007ffe0ff */
        /* <DEDUP_REMOVED lines=112> */
[----:B------:R-:W-:Y:S01]  /*0dd0*/  ISETP.GE.U32.AND P0, PT, R0, 0x3b9aca01, PT ;  /* 0x3b9aca010000780c */ /* 0x000fe20003f06070 */
[----:B------:R-:W-:-:S02]  /*0de0*/  @P1 IMAD.MOV.U32 R7, RZ, RZ, R11 ;  /* 0x000000ffff071224 */ /* 0x000fc400078e000b */
[----:B0-----:R-:W-:-:S05]  /*0df0*/  IMAD.IADD R9, R9, 0x1, R12 ;  /* 0x0000000109097824 */ /* 0x001fca00078e020c */
[----:B------:R-:W-:-:S05]  /*0e00*/  ISETP.GT.U32.AND P1, PT, R7, R9, PT ;  /* 0x000000090700720c */ /* 0x000fca0003f24070 */
[----:B------:R-:W-:-:S05]  /*0e10*/  @P0 MOV R7, 0x3b9aca00 ;  /* 0x3b9aca0000070802 */ /* 0x000fca0000000f00 */
[----:B------:R-:W-:Y:S04]  /*0e20*/  @P0 STG.E desc[UR4][R2.64], R7 ;  /* 0x0000000702000986 */ /* 0x000fe8000c101904 */
[----:B------:R-:W-:Y:S01]  /*0e30*/  @P1 STS [R8], R9 ;  /* 0x0000000908001388 */ /* 0x000fe20000000800 */
[----:B------:R-:W-:Y:S06]  /*0e40*/  BAR.SYNC.DEFER_BLOCKING 0x0 ;  /* 0x0000000000007b1d */ /* 0x000fec0000010000 */
[----:B------:R-:W0:Y:S01]  /*0e50*/  LDS R5, [R5] ;  /* 0x0000000005057984 */ /* 0x000e220000000800 */
[----:B------:R-:W-:-:S05]  /*0e60*/  @P0 IMAD.MOV.U32 R0, RZ, RZ, 0x3b9aca00 ;  /* 0x3b9aca00ff000424 */ /* 0x000fca00078e00ff */
[----:B0-----:R-:W-:-:S13]  /*0e70*/  ISETP.GT.U32.AND P0, PT, R0, R5, PT ;  /* 0x000000050000720c */ /* 0x001fda0003f04070 */
[----:B------:R-:W-:Y:S05]  /*0e80*/  @!P0 EXIT ;  /* 0x000000000000894d */ /* 0x000fea0003800000 */
[----:B------:R-:W-:Y:S01]  /*0e90*/  STG.E desc[UR4][R2.64], R5 ;  /* 0x0000000502007986 */ /* 0x000fe2000c101904 */
[----:B------:R-:W-:Y:S05]  /*0ea0*/  EXIT ;  /* 0x000000000000794d */ /* 0x000fea0003800000 */
.L_x_5:
        /* <DEDUP_REMOVED lines=13> */
.L_x_10:


//--------------------- .text._Z10cal_phase1i     --------------------------
	.section	.text._Z10cal_phase1i,"ax",@progbits
	.align	128
        .global         _Z10cal_phase1i
        .type           _Z10cal_phase1i,@function
        .size           _Z10cal_phase1i,(.L_x_11 - _Z10cal_phase1i)
        .other          _Z10cal_phase1i,@"STO_CUDA_ENTRY STV_DEFAULT"
_Z10cal_phase1i:
.text._Z10cal_phase1i:
[----:B------:R-:W-:Y:S01]  /*0000*/  LDC R1, c[0x0][0x37c] ;  /* 0x0000df00ff017b82 */ /* 0x000fe20000000800 */
[----:B------:R-:W0:Y:S01]  /*0010*/  S2R R6, SR_TID.X ;  /* 0x0000000000067919 */ /* 0x000e220000002100 */
[----:B------:R-:W0:Y:S06]  /*0020*/  LDCU UR4, c[0x0][0x380] ;  /* 0x00007000ff0477ac */ /* 0x000e2c0008000800 */
[----:B------:R-:W1:Y:S01]  /*0030*/  LDC.64 R2, c[0x3][RZ] ;  /* 0x00c00000ff027b82 */ /* 0x000e620000000a00 */
[----:B------:R-:W2:Y:S01]  /*0040*/  S2R R9, SR_TID.Y ;  /* 0x0000000000097919 */ /* 0x000ea20000002200 */
[----:B------:R-:W2:Y:S01]  /*0050*/  LDCU UR5, c[0x3][0x8] ;  /* 0x00c00100ff0577ac */ /* 0x000ea20008000800 */
[----:B------:R-:W3:Y:S01]  /*0060*/  LDCU.64 UR6, c[0x0][0x358] ;  /* 0x00006b00ff0677ac */ /* 0x000ee20008000a00 */
[----:B0-----:R-:W-:-:S04]  /*0070*/  VIADD R0, R6, UR4 ;  /* 0x0000000406007c36 */ /* 0x001fc80008000000 */
[----:B--2---:R-:W-:-:S04]  /*0080*/  IMAD R5, R9, UR5, R0 ;  /* 0x0000000509057c24 */ /* 0x004fc8000f8e0200 */
[----:B-1----:R-:W-:-:S05]  /*0090*/  IMAD.WIDE R2, R5, 0x4, R2 ;  /* 0x0000000405027825 */ /* 0x002fca00078e0202 */
[----:B---3--:R-:W2:Y:S01]  /*00a0*/  LDG.E R7, desc[UR6][R2.64] ;  /* 0x0000000602077981 */ /* 0x008ea2000c1e1900 */
[----:B------:R-:W0:Y:S01]  /*00b0*/  S2UR UR5, SR_CgaCtaId ;  /* 0x00000000000579c3 */ /* 0x000e220000008800 */
[----:B------:R-:W-:Y:S02]  /*00c0*/  UMOV UR4, 0x400 ;  /* 0x0000040000047882 */ /* 0x000fe40000000000 */
[----:B0-----:R-:W-:-:S06]  /*00d0*/  ULEA UR4, UR5, UR4, 0x18 ;  /* 0x0000000405047291 */ /* 0x001fcc000f8ec0ff */
[----:B------:R-:W-:Y:S02]  /*00e0*/  LEA R5, R9, UR4, 0x7 ;  /* 0x0000000409057c11 */ /* 0x000fe4000f8e38ff */
[----:B------:R-:W-:-:S03]  /*00f0*/  LEA R0, R6, UR4, 0x2 ;  /* 0x0000000406007c11 */ /* 0x000fc6000f8e10ff */
[----:B------:R-:W-:-:S05]  /*0100*/  IMAD R4, R6, 0x4, R5 ;  /* 0x0000000406047824 */ /* 0x000fca00078e0205 */
[----:B--2---:R0:W-:Y:S01]  /*0110*/  STS [R4], R7 ;  /* 0x0000000704007388 */ /* 0x0041e20000000800 */
[----:B------:R-:W-:Y:S01]  /*0120*/  BAR.SYNC.DEFER_BLOCKING 0x0 ;  /* 0x0000000000007b1d */ /* 0x000fe20000010000 */
[----:B------:R-:W-:Y:S01]  /*0130*/  ISETP.GE.U32.AND P0, PT, R7, 0x3b9aca01, PT ;  /* 0x3b9aca010700780c */ /* 0x000fe20003f06070 */
[----:B------:R-:W-:-:S12]  /*0140*/  IMAD.MOV.U32 R6, RZ, RZ, R7 ;  /* 0x000000ffff067224 */ /* 0x000fd800078e0007 */
[----:B------:R-:W-:Y:S01]  /*0150*/  @P0 MOV R6, 0x3b9aca00 ;  /* 0x3b9aca0000060802 */ /* 0x000fe20000000f00 */
[----:B------:R-:W-:-:S04]  /*0160*/  @P0 IMAD.MOV.U32 R13, RZ, RZ, 0x3b9aca00 ;  /* 0x3b9aca00ff0d0424 */ /* 0x000fc800078e00ff */
[----:B0-----:R-:W-:Y:S01]  /*0170*/  IMAD.MOV.U32 R7, RZ, RZ, R6 ;  /* 0x000000ffff077224 */ /* 0x001fe200078e0006 */
[----:B------:R-:W-:Y:S04]  /*0180*/  LDS R8, [R5] ;  /* 0x0000000005087984 */ /* 0x000fe80000000800 */
[----:B------:R-:W0:Y:S04]  /*0190*/  LDS R9, [R0] ;  /* 0x0000000000097984 */ /* 0x000e280000000800 */
[----:B------:R-:W-:Y:S01]  /*01a0*/  @P0 STG.E desc[UR6][R2.64], R13 ;  /* 0x0000000d02000986 */ /* 0x000fe2000c101906 */
[----:B0-----:R-:W-:-:S05]  /*01b0*/  IMAD.IADD R9, R8, 0x1, R9 ;  /* 0x0000000108097824 */ /* 0x001fca00078e0209 */
[----:B------:R-:W-:-:S13]  /*01c0*/  ISETP.GT.U32.AND P1, PT, R6, R9, PT ;  /* 0x000000090600720c */ /* 0x000fda0003f24070 */
[----:B------:R-:W-:Y:S01]  /*01d0*/  @P1 STS [R4], R9 ;  /* 0x0000000904001388 */ /* 0x000fe20000000800 */
[----:B------:R-:W-:Y:S01]  /*01e0*/  @P1 MOV R7, R9 ;  /* 0x0000000900071202 */ /* 0x000fe20000000f00 */
[----:B------:R-:W-:Y:S06]  /*01f0*/  BAR.SYNC.DEFER_BLOCKING 0x0 ;  /* 0x0000000000007b1d */ /* 0x000fec0000010000 */
[----:B------:R-:W-:Y:S04]  /*0200*/  LDS R8, [R5+0x4] ;  /* 0x0000040005087984 */ /* 0x000fe80000000800 */
[----:B------:R-:W0:Y:S02]  /*0210*/  LDS R11, [R0+0x80] ;  /* 0x00008000000b7984 */ /* 0x000e240000000800 */
[----:B0-----:R-:W-:-:S05]  /*0220*/  IMAD.IADD R8, R8, 0x1, R11 ;  /* 0x0000000108087824 */ /* 0x001fca00078e020b */
[----:B------:R-:W-:-:S13]  /*0230*/  ISETP.GT.U32.AND P0, PT, R7, R8, PT ;  /* 0x000000080700720c */ /* 0x000fda0003f04070 */
[----:B------:R-:W-:Y:S01]  /*0240*/  @P0 STS [R4], R8 ;  /* 0x0000000804000388 */ /* 0x000fe20000000800 */
[----:B------:R-:W-:Y:S01]  /*0250*/  @P0 IMAD.MOV.U32 R7, RZ, RZ, R8 ;  /* 0x000000ffff070224 */ /* 0x000fe200078e0008 */
[----:B------:R-:W-:Y:S06]  /*0260*/  BAR.SYNC.DEFER_BLOCKING 0x0 ;  /* 0x0000000000007b1d */ /* 0x000fec0000010000 */
[----:B------:R-:W-:Y:S04]  /*0270*/  LDS R10, [R5+0x8] ;  /* 0x00000800050a7984 */ /* 0x000fe80000000800 */
[----:B------:R-:W0:Y:S02]  /*0280*/  LDS R9, [R0+0x100] ;  /* 0x0001000000097984 */ /* 0x000e240000000800 */
        /* <DEDUP_REMOVED lines=126> */
[----:B0-----:R-:W-:-:S04]  /*0a70*/  IADD3 R9, PT, PT, R9, R12, RZ ;  /* 0x0000000c09097210 */ /* 0x001fc80007ffe0ff */
        /* <DEDUP_REMOVED lines=84> */
.L_x_6:
        /* <DEDUP_REMOVED lines=12> */
.L_x_11:


//--------------------- .nv.shared._Z12cal_phase3_niiii --------------------------
	.section	.nv.shared._Z12cal_phase3_niiii,"aw",@nobits
	.sectionflags	@""
	.align	4
.nv.shared._Z12cal_phase3_niiii:
	.zero		13312


//--------------------- .nv.shared.reserved.0     --------------------------
	.section	.nv.shared.reserved.0,"aw",@nobits
	.weak		__nv_reservedSMEM_offset_0_alias
	.size		__nv_reservedSMEM_offset_0_alias, 0, 64
	.other		__nv_reservedSMEM_offset_0_alias,@"STO_CUDA_RESERVED_SHARED STV_DEFAULT"
__nv_reservedSMEM_offset_0_alias:
	.zero		0
	.zero		64


//--------------------- .nv.shared._Z10cal_phase3iii --------------------------
	.section	.nv.shared._Z10cal_phase3iii,"aw",@nobits
	.sectionflags	@""
	.align	4
.nv.shared._Z10cal_phase3iii:
	.zero		9216


//--------------------- .nv.shared._Z14cal_phase2_blkii --------------------------
	.section	.nv.shared._Z14cal_phase2_blkii,"aw",@nobits
	.sectionflags	@""
	.align	4
.nv.shared._Z14cal_phase2_blkii:
	.zero		9216


//--------------------- .nv.shared._Z14cal_phase2_rowii --------------------------
	.section	.nv.shared._Z14cal_phase2_rowii,"aw",@nobits
	.sectionflags	@""
	.align	4
.nv.shared._Z14cal_phase2_rowii:
	.zero		9472


//--------------------- .nv.shared._Z10cal_phase1i --------------------------
	.section	.nv.shared._Z10cal_phase1i,"aw",@nobits
	.sectionflags	@""
	.align	4
.nv.shared._Z10cal_phase1i:
	.zero		5120


//--------------------- .nv.constant0._Z12cal_phase3_niiii --------------------------
	.section	.nv.constant0._Z12cal_phase3_niiii,"a",@progbits
	.sectionflags	@""
	.align	4
.nv.constant0._Z12cal_phase3_niiii:
	.zero		912


//--------------------- .nv.constant0._Z10cal_phase3iii --------------------------
	.section	.nv.constant0._Z10cal_phase3iii,"a",@progbits
	.sectionflags	@""
	.align	4
.nv.constant0._Z10cal_phase3iii:
	.zero		908


//--------------------- .nv.constant0._Z14cal_phase2_blkii --------------------------
	.section	.nv.constant0._Z14cal_phase2_blkii,"a",@progbits
	.sectionflags	@""
	.align	4
.nv.constant0._Z14cal_phase2_blkii:
	.zero		904


//--------------------- .nv.constant0._Z14cal_phase2_rowii --------------------------
	.section	.nv.constant0._Z14cal_phase2_rowii,"a",@progbits
	.sectionflags	@""
	.align	4
.nv.constant0._Z14cal_phase2_rowii:
	.zero		904


//--------------------- .nv.constant0._Z10cal_phase1i --------------------------
	.section	.nv.constant0._Z10cal_phase1i,"a",@progbits
	.sectionflags	@""
	.align	4
.nv.constant0._Z10cal_phase1i:
	.zero		900


//--------------------- SYMBOLS --------------------------

	.type		.nv.reservedSmem.offset0,@object
	.size		.nv.reservedSmem.offset0,0x4
	.type		.nv.reservedSmem.cap,@object
	.size		.nv.reservedSmem.cap,0x4
